	.target	sm_100a

	.elftype	@"ET_EXEC"


//--------------------- .note.nv.tkinfo           --------------------------
	.section	.note.nv.tkinfo,"",@"SHT_NOTE"
	.sectionflags	@"SHF_NOTE_NV_TKINFO"
	.tkinfo
        /*0018*/ 	.word	0x00000002
        /*0030*/ 	.string	""
        /*0030*/ 	.string	"ptxas"
        /*0030*/ 	.string	"Cuda compilation tools, release 13.0, V13.0.88"
        /*0030*/ 	.string	"Build cuda_13.0.r13.0/compiler.36424714_0"
        /*0030*/ 	.string	"-arch sm_100a -m 64 "



//--------------------- .note.nv.cuinfo           --------------------------
	.section	.note.nv.cuinfo,"",@"SHT_NOTE"
	.sectionflags	@"SHF_NOTE_NV_CUINFO"
        /*0018*/ 	.short	0x0002
        /*001a*/ 	.short	0x0064
        /*001c*/ 	.short	0x0082
	.zero		2


//--------------------- .nv.info                  --------------------------
	.section	.nv.info,"",@"SHT_CUDA_INFO"
	.align	4


	//----- nvinfo : EIATTR_REGCOUNT
	.align		4
        /*0000*/ 	.byte	0x04, 0x2f
        /*0002*/ 	.short	(.L_19 - .L_18)
	.align		4
.L_18:
        /*0004*/ 	.word	index@(_ZN7cutlass13device_kernelINS_4gemm6kernel13GemmUniversalIN4cute5tupleIJiiiiEEENS1_10collective13CollectiveMmaINS1_35MainloopSm100TmaUmmaWarpSpecializedILi4ELi2ELi4ENS5_IJNS4_1CILi1EEENSA_ILi2EEESB_EEEEENS5_IJNSA_ILi64EEENSA_ILi128EEENSA_ILi32EEEEEENS_12float_e4m3_tENS5_IJlSB_lEEESJ_SK_NS4_8TiledMMAINS4_8MMA_AtomIJNS4_10MMA_TraitsINS4_19SM100_MMA_F8F6F4_SSEJSJ_SJ_fSF_SG_NS4_17integral_constantINS4_4UMMA5MajorELSR_0EEESS_NSP_INSQ_7ScaleInELST_0EEESU_EEEEEENS4_6LayoutINS5_IJSB_SB_SB_EEENS5_IJNSA_ILi0EEESZ_SZ_EEEEENS5_IJNS4_10UnderscoreES12_S12_EEEEENS4_23SM90_TMA_LOAD_MULTICASTENS4_14ComposedLayoutINS4_7SwizzleILi1ELi4ELi3EEENS4_18smem_ptr_flag_bitsILi8EEENSX_INS5_IJNSA_ILi8EEESH_EEENS5_IJSH_SB_EEEEEEEvNS4_8identityENS4_13SM90_TMA_LOADES1F_vS1G_EENS_8epilogue10collective18CollectiveEpilogueINS1J_23Sm100TmaWarpSpecializedILi2ELi2ELi32ELb0ELb0EEEJSI_NS5_IJNSX_ISF_SB_EES1O_EEESJ_SK_SJ_SK_NS1J_6fusion15FusionCallbacksIS1N_NS1Q_17LinearCombinationISJ_fSJ_fLNS_15FloatRoundStyleE2EEESI_S1P_JEEENS4_5SM1004TMEM4LOAD26SM100_TMEM_LOAD_16dp32b32xES1H_NS16_INS17_ILi2ELi4ELi3EEES1A_NSX_INS5_IJS1B_SF_EEENS5_IJSF_SB_EEEEEEENS4_39AutoVectorizingCopyWithAssumedAlignmentILi128EEENS4_14SM90_TMA_STOREES24_S26_S26_EEEvvEEEEvNT_6ParamsE)
        /*0008*/ 	.word	0x00000072


	//----- nvinfo : EIATTR_FRAME_SIZE
	.align		4
.L_19:
        /*000c*/ 	.byte	0x04, 0x11
        /*000e*/ 	.short	(.L_21 - .L_20)
	.align		4
.L_20:
        /*0010*/ 	.word	index@($__internal_2_$__cuda_sm10x_tcgen05_guardrail_trap_unallocated_columns_being_dealloced)
        /*0014*/ 	.word	0x00000000


	//----- nvinfo : EIATTR_FRAME_SIZE
	.align		4
.L_21:
        /*0018*/ 	.byte	0x04, 0x11
        /*001a*/ 	.short	(.L_23 - .L_22)
	.align		4
.L_22:
        /*001c*/ 	.word	index@($__internal_1_$__cuda_sm10x_tcgen05_guardrail_trap_phase_invalid_during_alloc)
        /*0020*/ 	.word	0x00000000


	//----- nvinfo : EIATTR_FRAME_SIZE
	.align		4
.L_23:
        /*0024*/ 	.byte	0x04, 0x11
        /*0026*/ 	.short	(.L_25 - .L_24)
	.align		4
.L_24:
        /*0028*/ 	.word	index@($__internal_0_$__cuda_sm10x_tcgen05_guardrail_trap_col_being_dealloced_not_returned_by_alloc)
        /*002c*/ 	.word	0x00000000


	//----- nvinfo : EIATTR_FRAME_SIZE
	.align		4
.L_25:
        /*0030*/ 	.byte	0x04, 0x11
        /*0032*/ 	.short	(.L_27 - .L_26)
	.align		4
.L_26:
        /*0034*/ 	.word	index@(_ZN7cutlass13device_kernelINS_4gemm6kernel13GemmUniversalIN4cute5tupleIJiiiiEEENS1_10collective13CollectiveMmaINS1_35MainloopSm100TmaUmmaWarpSpecializedILi4ELi2ELi4ENS5_IJNS4_1CILi1EEENSA_ILi2EEESB_EEEEENS5_IJNSA_ILi64EEENSA_ILi128EEENSA_ILi32EEEEEENS_12float_e4m3_tENS5_IJlSB_lEEESJ_SK_NS4_8TiledMMAINS4_8MMA_AtomIJNS4_10MMA_TraitsINS4_19SM100_MMA_F8F6F4_SSEJSJ_SJ_fSF_SG_NS4_17integral_constantINS4_4UMMA5MajorELSR_0EEESS_NSP_INSQ_7ScaleInELST_0EEESU_EEEEEENS4_6LayoutINS5_IJSB_SB_SB_EEENS5_IJNSA_ILi0EEESZ_SZ_EEEEENS5_IJNS4_10UnderscoreES12_S12_EEEEENS4_23SM90_TMA_LOAD_MULTICASTENS4_14ComposedLayoutINS4_7SwizzleILi1ELi4ELi3EEENS4_18smem_ptr_flag_bitsILi8EEENSX_INS5_IJNSA_ILi8EEESH_EEENS5_IJSH_SB_EEEEEEEvNS4_8identityENS4_13SM90_TMA_LOADES1F_vS1G_EENS_8epilogue10collective18CollectiveEpilogueINS1J_23Sm100TmaWarpSpecializedILi2ELi2ELi32ELb0ELb0EEEJSI_NS5_IJNSX_ISF_SB_EES1O_EEESJ_SK_SJ_SK_NS1J_6fusion15FusionCallbacksIS1N_NS1Q_17LinearCombinationISJ_fSJ_fLNS_15FloatRoundStyleE2EEESI_S1P_JEEENS4_5SM1004TMEM4LOAD26SM100_TMEM_LOAD_16dp32b32xES1H_NS16_INS17_ILi2ELi4ELi3EEES1A_NSX_INS5_IJS1B_SF_EEENS5_IJSF_SB_EEEEEEENS4_39AutoVectorizingCopyWithAssumedAlignmentILi128EEENS4_14SM90_TMA_STOREES24_S26_S26_EEEvvEEEEvNT_6ParamsE)
        /*0038*/ 	.word	0x00000000


	//----- nvinfo : EIATTR_MIN_STACK_SIZE
	.align		4
.L_27:
        /*003c*/ 	.byte	0x04, 0x12
        /*003e*/ 	.short	(.L_29 - .L_28)
	.align		4
.L_28:
        /*0040*/ 	.word	index@(_ZN7cutlass13device_kernelINS_4gemm6kernel13GemmUniversalIN4cute5tupleIJiiiiEEENS1_10collective13CollectiveMmaINS1_35MainloopSm100TmaUmmaWarpSpecializedILi4ELi2ELi4ENS5_IJNS4_1CILi1EEENSA_ILi2EEESB_EEEEENS5_IJNSA_ILi64EEENSA_ILi128EEENSA_ILi32EEEEEENS_12float_e4m3_tENS5_IJlSB_lEEESJ_SK_NS4_8TiledMMAINS4_8MMA_AtomIJNS4_10MMA_TraitsINS4_19SM100_MMA_F8F6F4_SSEJSJ_SJ_fSF_SG_NS4_17integral_constantINS4_4UMMA5MajorELSR_0EEESS_NSP_INSQ_7ScaleInELST_0EEESU_EEEEEENS4_6LayoutINS5_IJSB_SB_SB_EEENS5_IJNSA_ILi0EEESZ_SZ_EEEEENS5_IJNS4_10UnderscoreES12_S12_EEEEENS4_23SM90_TMA_LOAD_MULTICASTENS4_14ComposedLayoutINS4_7SwizzleILi1ELi4ELi3EEENS4_18smem_ptr_flag_bitsILi8EEENSX_INS5_IJNSA_ILi8EEESH_EEENS5_IJSH_SB_EEEEEEEvNS4_8identityENS4_13SM90_TMA_LOADES1F_vS1G_EENS_8epilogue10collective18CollectiveEpilogueINS1J_23Sm100TmaWarpSpecializedILi2ELi2ELi32ELb0ELb0EEEJSI_NS5_IJNSX_ISF_SB_EES1O_EEESJ_SK_SJ_SK_NS1J_6fusion15FusionCallbacksIS1N_NS1Q_17LinearCombinationISJ_fSJ_fLNS_15FloatRoundStyleE2EEESI_S1P_JEEENS4_5SM1004TMEM4LOAD26SM100_TMEM_LOAD_16dp32b32xES1H_NS16_INS17_ILi2ELi4ELi3EEES1A_NSX_INS5_IJS1B_SF_EEENS5_IJSF_SB_EEEEEEENS4_39AutoVectorizingCopyWithAssumedAlignmentILi128EEENS4_14SM90_TMA_STOREES24_S26_S26_EEEvvEEEEvNT_6ParamsE)
        /*0044*/ 	.word	0x00000000
.L_29:


//--------------------- .nv.compat                --------------------------
	.section	.nv.compat,"",@"SHT_CUDA_COMPAT_INFO"
	.align	4
        /*0000*/ 	.byte	0x02, 0x09, 0x01, 0x00, 0x02, 0x02, 0x02, 0x00, 0x02, 0x05, 0x05, 0x00, 0x03, 0x07, 0x01, 0x01
        /*0010*/ 	.byte	0x02, 0x03, 0x01, 0x00, 0x02, 0x06, 0x01, 0x00, 0x04, 0x0b, 0x08, 0x00, 0x09, 0x00, 0x00, 0x00
        /*0020*/ 	.byte	0x00, 0x00, 0x00, 0x00


//--------------------- .nv.info._ZN7cutlass13device_kernelINS_4gemm6kernel13GemmUniversalIN4cute5tupleIJiiiiEEENS1_10collective13CollectiveMmaINS1_35MainloopSm100TmaUmmaWarpSpecializedILi4ELi2ELi4ENS5_IJNS4_1CILi1EEENSA_ILi2EEESB_EEEEENS5_IJNSA_ILi64EEENSA_ILi128EEENSA_ILi32EEEEEENS_12float_e4m3_tENS5_IJlSB_lEEESJ_SK_NS4_8TiledMMAINS4_8MMA_AtomIJNS4_10MMA_TraitsINS4_19SM100_MMA_F8F6F4_SSEJSJ_SJ_fSF_SG_NS4_17integral_constantINS4_4UMMA5MajorELSR_0EEESS_NSP_INSQ_7ScaleInELST_0EEESU_EEEEEENS4_6LayoutINS5_IJSB_SB_SB_EEENS5_IJNSA_ILi0EEESZ_SZ_EEEEENS5_IJNS4_10UnderscoreES12_S12_EEEEENS4_23SM90_TMA_LOAD_MULTICASTENS4_14ComposedLayoutINS4_7SwizzleILi1ELi4ELi3EEENS4_18smem_ptr_flag_bitsILi8EEENSX_INS5_IJNSA_ILi8EEESH_EEENS5_IJSH_SB_EEEEEEEvNS4_8identityENS4_13SM90_TMA_LOADES1F_vS1G_EENS_8epilogue10collective18CollectiveEpilogueINS1J_23Sm100TmaWarpSpecializedILi2ELi2ELi32ELb0ELb0EEEJSI_NS5_IJNSX_ISF_SB_EES1O_EEESJ_SK_SJ_SK_NS1J_6fusion15FusionCallbacksIS1N_NS1Q_17LinearCombinationISJ_fSJ_fLNS_15FloatRoundStyleE2EEESI_S1P_JEEENS4_5SM1004TMEM4LOAD26SM100_TMEM_LOAD_16dp32b32xES1H_NS16_INS17_ILi2ELi4ELi3EEES1A_NSX_INS5_IJS1B_SF_EEENS5_IJSF_SB_EEEEEEENS4_39AutoVectorizingCopyWithAssumedAlignmentILi128EEENS4_14SM90_TMA_STOREES24_S26_S26_EEEvvEEEEvNT_6ParamsE --------------------------
	.section	.nv.info._ZN7cutlass13device_kernelINS_4gemm6kernel13GemmUniversalIN4cute5tupleIJiiiiEEENS1_10collective13CollectiveMmaINS1_35MainloopSm100TmaUmmaWarpSpecializedILi4ELi2ELi4ENS5_IJNS4_1CILi1EEENSA_ILi2EEESB_EEEEENS5_IJNSA_ILi64EEENSA_ILi128EEENSA_ILi32EEEEEENS_12float_e4m3_tENS5_IJlSB_lEEESJ_SK_NS4_8TiledMMAINS4_8MMA_AtomIJNS4_10MMA_TraitsINS4_19SM100_MMA_F8F6F4_SSEJSJ_SJ_fSF_SG_NS4_17integral_constantINS4_4UMMA5MajorELSR_0EEESS_NSP_INSQ_7ScaleInELST_0EEESU_EEEEEENS4_6LayoutINS5_IJSB_SB_SB_EEENS5_IJNSA_ILi0EEESZ_SZ_EEEEENS5_IJNS4_10UnderscoreES12_S12_EEEEENS4_23SM90_TMA_LOAD_MULTICASTENS4_14ComposedLayoutINS4_7SwizzleILi1ELi4ELi3EEENS4_18smem_ptr_flag_bitsILi8EEENSX_INS5_IJNSA_ILi8EEESH_EEENS5_IJSH_SB_EEEEEEEvNS4_8identityENS4_13SM90_TMA_LOADES1F_vS1G_EENS_8epilogue10collective18CollectiveEpilogueINS1J_23Sm100TmaWarpSpecializedILi2ELi2ELi32ELb0ELb0EEEJSI_NS5_IJNSX_ISF_SB_EES1O_EEESJ_SK_SJ_SK_NS1J_6fusion15FusionCallbacksIS1N_NS1Q_17LinearCombinationISJ_fSJ_fLNS_15FloatRoundStyleE2EEESI_S1P_JEEENS4_5SM1004TMEM4LOAD26SM100_TMEM_LOAD_16dp32b32xES1H_NS16_INS17_ILi2ELi4ELi3EEES1A_NSX_INS5_IJS1B_SF_EEENS5_IJSF_SB_EEEEEEENS4_39AutoVectorizingCopyWithAssumedAlignmentILi128EEENS4_14SM90_TMA_STOREES24_S26_S26_EEEvvEEEEvNT_6ParamsE,"",@"SHT_CUDA_INFO"
	.sectionflags	@""
	.align	4


	//----- nvinfo : EIATTR_CUDA_API_VERSION
	.align		4
        /*0000*/ 	.byte	0x04, 0x37
        /*0002*/ 	.short	(.L_31 - .L_30)
.L_30:
        /*0004*/ 	.word	0x00000082


	//----- nvinfo : EIATTR_KPARAM_INFO
	.align		4
.L_31:
        /*0008*/ 	.byte	0x04, 0x17
        /*000a*/ 	.short	(.L_33 - .L_32)
.L_32:
        /*000c*/ 	.word	0x00000000
        /*0010*/ 	.short	0x0000
        /*0012*/ 	.short	0x0000
        /*0014*/ 	.byte	0x00, 0xf0, 0x01, 0x20


	//----- nvinfo : EIATTR_AT_ENTRY_FRAGMENTS
	.align		4
.L_33:
        /*0018*/ 	.byte	0x04, 0x4f
        /*001a*/ 	.short	(.L_35 - .L_34)


	//   ....[0]....
.L_34:
        /*001c*/ 	.word	0x00000006


	//----- nvinfo : EIATTR_RESERVED_SMEM_USED
	.align		4
.L_35:
        /*0020*/ 	.byte	0x01, 0x41
	.zero		2


	//----- nvinfo : EIATTR_SPARSE_MMA_MASK
	.align		4
        /*0024*/ 	.byte	0x03, 0x50
        /*0026*/ 	.short	0x0000


	//----- nvinfo : EIATTR_TCGEN05_1CTA_USED
	.align		4
        /*0028*/ 	.byte	0x01, 0x51
	.zero		2


	//----- nvinfo : EIATTR_MAXREG_COUNT
	.align		4
        /*002c*/ 	.byte	0x03, 0x1b
        /*002e*/ 	.short	0x00ff


	//----- nvinfo : EIATTR_NUM_BARRIERS
	.align		4
        /*0030*/ 	.byte	0x02, 0x4c
        /*0032*/ 	.byte	0x07
	.zero		1


	//----- nvinfo : EIATTR_EXTERNS
	.align		4
        /*0034*/ 	.byte	0x04, 0x0f
        /*0036*/ 	.short	(.L_37 - .L_36)


	//   ....[0]....
	.align		4
.L_36:
        /*0038*/ 	.word	index@(__assertfail)


	//----- nvinfo : EIATTR_MERCURY_ISA_VERSION
	.align		4
.L_37:
        /*003c*/ 	.byte	0x03, 0x5f
        /*003e*/ 	.short	0x0101


	//----- nvinfo : EIATTR_INT_WARP_WIDE_INSTR_OFFSETS
	.align		4
        /*0040*/ 	.byte	0x04, 0x31
        /*0042*/ 	.short	(.L_39 - .L_38)


	//   ....[0]....
.L_38:
        /*0044*/ 	.word	0x00003b30


	//   ....[1]....
        /*0048*/ 	.word	0x00003b50


	//   ....[2]....
        /*004c*/ 	.word	0x00003b80


	//   ....[3]....
        /*0050*/ 	.word	0x000046c0


	//   ....[4]....
        /*0054*/ 	.word	0x00004730


	//   ....[5]....
        /*0058*/ 	.word	0x00004800


	//   ....[6]....
        /*005c*/ 	.word	0x000048b0


	//----- nvinfo : EIATTR_COOP_GROUP_MASK_REGIDS
	.align		4
.L_39:
        /*0060*/ 	.byte	0x04, 0x29
        /*0062*/ 	.short	(.L_41 - .L_40)


	//   ....[0]....
.L_40:
        /*0064*/ 	.word	0xffffffff


	//   ....[1]....
        /*0068*/ 	.word	0xffffffff


	//   ....[2]....
        /*006c*/ 	.word	0xffffffff


	//   ....[3]....
        /*0070*/ 	.word	0xffffffff


	//   ....[4]....
        /*0074*/ 	.word	0xffffffff


	//   ....[5]....
        /*0078*/ 	.word	0xffffffff


	//   ....[6]....
        /*007c*/ 	.word	0xffffffff


	//   ....[7]....
        /*0080*/ 	.word	0xffffffff


	//   ....[8]....
        /*0084*/ 	.word	0xffffffff


	//   ....[9]....
        /*0088*/ 	.word	0xffffffff


	//   ....[10]....
        /*008c*/ 	.word	0xffffffff


	//   ....[11]....
        /*0090*/ 	.word	0xffffffff


	//   ....[12]....
        /*0094*/ 	.word	0xffffffff


	//   ....[13]....
        /*0098*/ 	.word	0xffffffff


	//----- nvinfo : EIATTR_COOP_GROUP_INSTR_OFFSETS
	.align		4
.L_41:
        /*009c*/ 	.byte	0x04, 0x28
        /*009e*/ 	.short	(.L_43 - .L_42)


	//   ....[0]....
.L_42:
        /*00a0*/ 	.word	0x00000080


	//   ....[1]....
        /*00a4*/ 	.word	0x000004f0


	//   ....[2]....
        /*00a8*/ 	.word	0x000006a0


	//   ....[3]....
        /*00ac*/ 	.word	0x00000800


	//   ....[4]....
        /*00b0*/ 	.word	0x00000900


	//   ....[5]....
        /*00b4*/ 	.word	0x00000a70


	//   ....[6]....
        /*00b8*/ 	.word	0x00000c10


	//   ....[7]....
        /*00bc*/ 	.word	0x00000dc0


	//   ....[8]....
        /*00c0*/ 	.word	0x00001fa0


	//   ....[9]....
        /*00c4*/ 	.word	0x00002e70


	//   ....[10]....
        /*00c8*/ 	.word	0x00003080


	//   ....[11]....
        /*00cc*/ 	.word	0x000030b0


	//   ....[12]....
        /*00d0*/ 	.word	0x00003a10


	//   ....[13]....
        /*00d4*/ 	.word	0x00003c40


	//----- nvinfo : EIATTR_VRC_CTA_INIT_COUNT
	.align		4
.L_43:
        /*00d8*/ 	.byte	0x02, 0x4a
        /*00da*/ 	.byte	0x80
	.zero		1


	//----- nvinfo : EIATTR_SYSCALL_OFFSETS
	.align		4
        /*00dc*/ 	.byte	0x04, 0x46
        /*00de*/ 	.short	(.L_45 - .L_44)


	//   ....[0]....
.L_44:
        /*00e0*/ 	.word	0x000054c0


	//   ....[1]....
        /*00e4*/ 	.word	0x00005600


	//   ....[2]....
        /*00e8*/ 	.word	0x00005e30


	//   ....[3]....
        /*00ec*/ 	.word	0x00006bc0


	//----- nvinfo : EIATTR_MBARRIER_INSTR_OFFSETS
	.align		4
.L_45:
        /*00f0*/ 	.byte	0x04, 0x39
        /*00f2*/ 	.short	(.L_47 - .L_46)


	//   ....[0]....
.L_46:
        /*00f4*/ 	.word	0x00000610
        /*00f8*/ 	.word	0x000000ff
        /*00fc*/ 	.word	0x00000000
        /*0100*/ 	.short	0x0100
        /*0102*/ 	.byte	0x04
	.zero		1


	//   ....[1]....
        /*0104*/ 	.word	0x00000620
        /*0108*/ 	.word	0x000000ff
        /*010c*/ 	.word	0x00000020
        /*0110*/ 	.short	0x0100
        /*0112*/ 	.byte	0x04
	.zero		1


	//   ....[2]....
        /*0114*/ 	.word	0x00000630
        /*0118*/ 	.word	0x000000ff
        /*011c*/ 	.word	0x00000008
        /*0120*/ 	.short	0x0100
        /*0122*/ 	.byte	0x04
	.zero		1


	//   ....[3]....
        /*0124*/ 	.word	0x00000640
        /*0128*/ 	.word	0x000000ff
        /*012c*/ 	.word	0x00000028
        /*0130*/ 	.short	0x0100
        /*0132*/ 	.byte	0x04
	.zero		1


	//   ....[4]....
        /*0134*/ 	.word	0x00000650
        /*0138*/ 	.word	0x000000ff
        /*013c*/ 	.word	0x00000010
        /*0140*/ 	.short	0x0100
        /*0142*/ 	.byte	0x04
	.zero		1


	//   ....[5]....
        /*0144*/ 	.word	0x00000660
        /*0148*/ 	.word	0x000000ff
        /*014c*/ 	.word	0x00000030
        /*0150*/ 	.short	0x0100
        /*0152*/ 	.byte	0x04
	.zero		1


	//   ....[6]....
        /*0154*/ 	.word	0x00000670
        /*0158*/ 	.word	0x000000ff
        /*015c*/ 	.word	0x00000018
        /*0160*/ 	.short	0x0100
        /*0162*/ 	.byte	0x04
	.zero		1


	//   ....[7]....
        /*0164*/ 	.word	0x00000680
        /*0168*/ 	.word	0x000000ff
        /*016c*/ 	.word	0x00000038
        /*0170*/ 	.short	0x0100
        /*0172*/ 	.byte	0x04
	.zero		1


	//   ....[8]....
        /*0174*/ 	.word	0x000007b0
        /*0178*/ 	.word	0x000000ff
        /*017c*/ 	.word	0x00000040
        /*0180*/ 	.short	0x0100
        /*0182*/ 	.byte	0x04
	.zero		1


	//   ....[9]....
        /*0184*/ 	.word	0x000007c0
        /*0188*/ 	.word	0x000000ff
        /*018c*/ 	.word	0x00000050
        /*0190*/ 	.short	0x0100
        /*0192*/ 	.byte	0x04
	.zero		1


	//   ....[10]....
        /*0194*/ 	.word	0x000007d0
        /*0198*/ 	.word	0x000000ff
        /*019c*/ 	.word	0x00000048
        /*01a0*/ 	.short	0x0100
        /*01a2*/ 	.byte	0x04
	.zero		1


	//   ....[11]....
        /*01a4*/ 	.word	0x000007e0
        /*01a8*/ 	.word	0x000000ff
        /*01ac*/ 	.word	0x00000058
        /*01b0*/ 	.short	0x0100
        /*01b2*/ 	.byte	0x04
	.zero		1


	//   ....[12]....
        /*01b4*/ 	.word	0x000008d0
        /*01b8*/ 	.word	0x000000ff
        /*01bc*/ 	.word	0x00000060
        /*01c0*/ 	.short	0x0100
        /*01c2*/ 	.byte	0x06
	.zero		1


	//   ....[13]....
        /*01c4*/ 	.word	0x000008e0
        /*01c8*/ 	.word	0x000000ff
        /*01cc*/ 	.word	0x00000068
        /*01d0*/ 	.short	0x0100
        /*01d2*/ 	.byte	0x06
	.zero		1


	//   ....[14]....
        /*01d4*/ 	.word	0x00000a20
        /*01d8*/ 	.word	0x000000ff
        /*01dc*/ 	.word	0x00000070
        /*01e0*/ 	.short	0x0100
        /*01e2*/ 	.byte	0x06
	.zero		1


	//   ....[15]....
        /*01e4*/ 	.word	0x00000a30
        /*01e8*/ 	.word	0x000000ff
        /*01ec*/ 	.word	0x00000080
        /*01f0*/ 	.short	0x0100
        /*01f2*/ 	.byte	0x06
	.zero		1


	//   ....[16]....
        /*01f4*/ 	.word	0x00000a40
        /*01f8*/ 	.word	0x000000ff
        /*01fc*/ 	.word	0x00000078
        /*0200*/ 	.short	0x0100
        /*0202*/ 	.byte	0x06
	.zero		1


	//   ....[17]....
        /*0204*/ 	.word	0x00000a50
        /*0208*/ 	.word	0x000000ff
        /*020c*/ 	.word	0x00000088
        /*0210*/ 	.short	0x0100
        /*0212*/ 	.byte	0x06
	.zero		1


	//   ....[18]....
        /*0214*/ 	.word	0x00000b80
        /*0218*/ 	.word	0x000000ff
        /*021c*/ 	.word	0x00000090
        /*0220*/ 	.short	0x0100
        /*0222*/ 	.byte	0x04
	.zero		1


	//   ....[19]....
        /*0224*/ 	.word	0x00000b90
        /*0228*/ 	.word	0x000000ff
        /*022c*/ 	.word	0x000000b0
        /*0230*/ 	.short	0x0100
        /*0232*/ 	.byte	0x04
	.zero		1


	//   ....[20]....
        /*0234*/ 	.word	0x00000ba0
        /*0238*/ 	.word	0x000000ff
        /*023c*/ 	.word	0x00000098
        /*0240*/ 	.short	0x0100
        /*0242*/ 	.byte	0x04
	.zero		1


	//   ....[21]....
        /*0244*/ 	.word	0x00000bb0
        /*0248*/ 	.word	0x000000ff
        /*024c*/ 	.word	0x000000b8
        /*0250*/ 	.short	0x0100
        /*0252*/ 	.byte	0x04
	.zero		1


	//   ....[22]....
        /*0254*/ 	.word	0x00000bc0
        /*0258*/ 	.word	0x000000ff
        /*025c*/ 	.word	0x000000a0
        /*0260*/ 	.short	0x0100
        /*0262*/ 	.byte	0x04
	.zero		1


	//   ....[23]....
        /*0264*/ 	.word	0x00000bd0
        /*0268*/ 	.word	0x000000ff
        /*026c*/ 	.word	0x000000c0
        /*0270*/ 	.short	0x0100
        /*0272*/ 	.byte	0x04
	.zero		1


	//   ....[24]....
        /*0274*/ 	.word	0x00000be0
        /*0278*/ 	.word	0x000000ff
        /*027c*/ 	.word	0x000000a8
        /*0280*/ 	.short	0x0100
        /*0282*/ 	.byte	0x04
	.zero		1


	//   ....[25]....
        /*0284*/ 	.word	0x00000bf0
        /*0288*/ 	.word	0x000000ff
        /*028c*/ 	.word	0x000000c8
        /*0290*/ 	.short	0x0100
        /*0292*/ 	.byte	0x04
	.zero		1


	//   ....[26]....
        /*0294*/ 	.word	0x00000ce0
        /*0298*/ 	.word	0x000000ff
        /*029c*/ 	.word	0x000000d0
        /*02a0*/ 	.short	0x0100
        /*02a2*/ 	.byte	0x04
	.zero		1


	//   ....[27]....
        /*02a4*/ 	.word	0x00000cf0
        /*02a8*/ 	.word	0x000000ff
        /*02ac*/ 	.word	0x000000e0
        /*02b0*/ 	.short	0x0100
        /*02b2*/ 	.byte	0x04
	.zero		1


	//   ....[28]....
        /*02b4*/ 	.word	0x00000d00
        /*02b8*/ 	.word	0x000000ff
        /*02bc*/ 	.word	0x000000d8
        /*02c0*/ 	.short	0x0100
        /*02c2*/ 	.byte	0x04
	.zero		1


	//   ....[29]....
        /*02c4*/ 	.word	0x00000d10
        /*02c8*/ 	.word	0x000000ff
        /*02cc*/ 	.word	0x000000e8
        /*02d0*/ 	.short	0x0100
        /*02d2*/ 	.byte	0x04
	.zero		1


	//   ....[30]....
        /*02d4*/ 	.word	0x00001850
        /*02d8*/ 	.word	0x00000000
        /*02dc*/ 	.word	0x000000e0
        /*02e0*/ 	.short	0x010a
        /*02e2*/ 	.byte	0xff
	.zero		1


	//   ....[31]....
        /*02e4*/ 	.word	0x00001870
        /*02e8*/ 	.word	0x00000000
        /*02ec*/ 	.word	0x000000d0
        /*02f0*/ 	.short	0x0101
        /*02f2*/ 	.byte	0xff
	.zero		1


	//   ....[32]....
        /*02f4*/ 	.word	0x00001930
        /*02f8*/ 	.word	0x000000ff
        /*02fc*/ 	.word	0x00000020
        /*0300*/ 	.short	0x010a
        /*0302*/ 	.byte	0x04
	.zero		1


	//   ....[33]....
        /*0304*/ 	.word	0x000019b0
        /*0308*/ 	.word	0x000000ff
        /*030c*/ 	.word	0x00000020
        /*0310*/ 	.short	0x010a
        /*0312*/ 	.byte	0x21
	.zero		1


	//   ....[34]....
        /*0314*/ 	.word	0x00001b40
        /*0318*/ 	.word	0x000000ff
        /*031c*/ 	.word	0x00000020
        /*0320*/ 	.short	0x010a
        /*0322*/ 	.byte	0x08
	.zero		1


	//   ....[35]....
        /*0324*/ 	.word	0x00001c60
        /*0328*/ 	.word	0x000000ff
        /*032c*/ 	.word	0x00000068
        /*0330*/ 	.short	0x0101
        /*0332*/ 	.byte	0x07
	.zero		1


	//   ....[36]....
        /*0334*/ 	.word	0x00001c80
        /*0338*/ 	.word	0x000000ff
        /*033c*/ 	.word	0x00000020
        /*0340*/ 	.short	0x010a
        /*0342*/ 	.byte	0x04
	.zero		1


	//   ....[37]....
        /*0344*/ 	.word	0x00001d00
        /*0348*/ 	.word	0x000000ff
        /*034c*/ 	.word	0x00000020
        /*0350*/ 	.short	0x010a
        /*0352*/ 	.byte	0x11
	.zero		1


	//   ....[38]....
        /*0354*/ 	.word	0x00001e90
        /*0358*/ 	.word	0x000000ff
        /*035c*/ 	.word	0x00000020
        /*0360*/ 	.short	0x010a
        /*0362*/ 	.byte	0x06
	.zero		1


	//   ....[39]....
        /*0364*/ 	.word	0x00001fd0
        /*0368*/ 	.word	0x00000003
        /*036c*/ 	.word	0x00000070
        /*0370*/ 	.short	0x010a
        /*0372*/ 	.byte	0xff
	.zero		1


	//   ....[40]....
        /*0374*/ 	.word	0x00002120
        /*0378*/ 	.word	0x00000000
        /*037c*/ 	.word	0x00000000
        /*0380*/ 	.short	0x0101
        /*0382*/ 	.byte	0xff
	.zero		1


	//   ....[41]....
        /*0384*/ 	.word	0x000026c0
        /*0388*/ 	.word	0x000000ff
        /*038c*/ 	.word	0x00000000
        /*0390*/ 	.short	0x010a
        /*0392*/ 	.byte	0x04
	.zero		1


	//   ....[42]....
        /*0394*/ 	.word	0x00002750
        /*0398*/ 	.word	0x000000ff
        /*039c*/ 	.word	0x00000000
        /*03a0*/ 	.short	0x010a
        /*03a2*/ 	.byte	0x05
	.zero		1


	//   ....[43]....
        /*03a4*/ 	.word	0x000027e0
        /*03a8*/ 	.word	0x000000ff
        /*03ac*/ 	.word	0x00000000
        /*03b0*/ 	.short	0x010a
        /*03b2*/ 	.byte	0x05
	.zero		1


	//   ....[44]....
        /*03b4*/ 	.word	0x00002880
        /*03b8*/ 	.word	0x00000000
        /*03bc*/ 	.word	0x00000000
        /*03c0*/ 	.short	0x010a
        /*03c2*/ 	.byte	0xff
	.zero		1


	//   ....[45]....
        /*03c4*/ 	.word	0x000029c0
        /*03c8*/ 	.word	0x00000002
        /*03cc*/ 	.word	0x000000d0
        /*03d0*/ 	.short	0x010a
        /*03d2*/ 	.byte	0xff
	.zero		1


	//   ....[46]....
        /*03d4*/ 	.word	0x00002a20
        /*03d8*/ 	.word	0x00000004
        /*03dc*/ 	.word	0x00000000
        /*03e0*/ 	.short	0x0101
        /*03e2*/ 	.byte	0xff
	.zero		1


	//   ....[47]....
        /*03e4*/ 	.word	0x00002a40
        /*03e8*/ 	.word	0x000000ff
        /*03ec*/ 	.word	0x00000080
        /*03f0*/ 	.short	0x010a
        /*03f2*/ 	.byte	0x04
	.zero		1


	//   ....[48]....
        /*03f4*/ 	.word	0x00002b60
        /*03f8*/ 	.word	0x00000002
        /*03fc*/ 	.word	0x00000070
        /*0400*/ 	.short	0x010a
        /*0402*/ 	.byte	0xff
	.zero		1


	//   ....[49]....
        /*0404*/ 	.word	0x00002c70
        /*0408*/ 	.word	0x00000002
        /*040c*/ 	.word	0x00000000
        /*0410*/ 	.short	0x0101
        /*0412*/ 	.byte	0xff
	.zero		1


	//   ....[50]....
        /*0414*/ 	.word	0x00002d00
        /*0418*/ 	.word	0x000000ff
        /*041c*/ 	.word	0x00000080
        /*0420*/ 	.short	0x0106
        /*0422*/ 	.byte	0x04
	.zero		1


	//   ....[51]....
        /*0424*/ 	.word	0x00002d20
        /*0428*/ 	.word	0x000000ff
        /*042c*/ 	.word	0x00000080
        /*0430*/ 	.short	0x010a
        /*0432*/ 	.byte	0x04
	.zero		1


	//   ....[52]....
        /*0434*/ 	.word	0x00002db0
        /*0438*/ 	.word	0x000000ff
        /*043c*/ 	.word	0x00000080
        /*0440*/ 	.short	0x0106
        /*0442*/ 	.byte	0x07
	.zero		1


	//   ....[53]....
        /*0444*/ 	.word	0x00002df0
        /*0448*/ 	.word	0x00000000
        /*044c*/ 	.word	0x00000080
        /*0450*/ 	.short	0x010a
        /*0452*/ 	.byte	0xff
	.zero		1


	//   ....[54]....
        /*0454*/ 	.word	0x000032f0
        /*0458*/ 	.word	0x00000000
        /*045c*/ 	.word	0x00000070
        /*0460*/ 	.short	0x010a
        /*0462*/ 	.byte	0xff
	.zero		1


	//   ....[55]....
        /*0464*/ 	.word	0x000033f0
        /*0468*/ 	.word	0x00000003
        /*046c*/ 	.word	0x00000000
        /*0470*/ 	.short	0x0101
        /*0472*/ 	.byte	0xff
	.zero		1


	//   ....[56]....
        /*0474*/ 	.word	0x00003400
        /*0478*/ 	.word	0x000000ff
        /*047c*/ 	.word	0x00000000
        /*0480*/ 	.short	0x010a
        /*0482*/ 	.byte	0x04
	.zero		1


	//   ....[57]....
        /*0484*/ 	.word	0x00003420
        /*0488*/ 	.word	0x000000ff
        /*048c*/ 	.word	0x000000b0
        /*0490*/ 	.short	0x010a
        /*0492*/ 	.byte	0x13
	.zero		1


	//   ....[58]....
        /*0494*/ 	.word	0x00003560
        /*0498*/ 	.word	0x000000ff
        /*049c*/ 	.word	0x00000000
        /*04a0*/ 	.short	0x010a
        /*04a2*/ 	.byte	0x06
	.zero		1


	//   ....[59]....
        /*04a4*/ 	.word	0x00003660
        /*04a8*/ 	.word	0x000000ff
        /*04ac*/ 	.word	0x00000000
        /*04b0*/ 	.short	0x010a
        /*04b2*/ 	.byte	0x04
	.zero		1


	//   ....[60]....
        /*04b4*/ 	.word	0x00003840
        /*04b8*/ 	.word	0x000000ff
        /*04bc*/ 	.word	0x00000000
        /*04c0*/ 	.short	0x010a
        /*04c2*/ 	.byte	0x04
	.zero		1


	//   ....[61]....
        /*04c4*/ 	.word	0x000038d0
        /*04c8*/ 	.word	0x000000ff
        /*04cc*/ 	.word	0x00000000
        /*04d0*/ 	.short	0x010a
        /*04d2*/ 	.byte	0x05
	.zero		1


	//   ....[62]....
        /*04d4*/ 	.word	0x00003960
        /*04d8*/ 	.word	0x000000ff
        /*04dc*/ 	.word	0x00000000
        /*04e0*/ 	.short	0x010a
        /*04e2*/ 	.byte	0x05
	.zero		1


	//   ....[63]....
        /*04e4*/ 	.word	0x000039f0
        /*04e8*/ 	.word	0x000000ff
        /*04ec*/ 	.word	0x00000000
        /*04f0*/ 	.short	0x010a
        /*04f2*/ 	.byte	0x04
	.zero		1


	//   ....[64]....
        /*04f4*/ 	.word	0x00003ec0
        /*04f8*/ 	.word	0x0000000c
        /*04fc*/ 	.word	0x00000070
        /*0500*/ 	.short	0x010a
        /*0502*/ 	.byte	0xff
	.zero		1


	//   ....[65]....
        /*0504*/ 	.word	0x00004030
        /*0508*/ 	.word	0x00000000
        /*050c*/ 	.word	0x00000000
        /*0510*/ 	.short	0x0101
        /*0512*/ 	.byte	0xff
	.zero		1


	//   ....[66]....
        /*0514*/ 	.word	0x000044c0
        /*0518*/ 	.word	0x000000ff
        /*051c*/ 	.word	0x00000068
        /*0520*/ 	.short	0x010a
        /*0522*/ 	.byte	0x15
	.zero		1


	//   ....[67]....
        /*0524*/ 	.word	0x00004640
        /*0528*/ 	.word	0x000000ff
        /*052c*/ 	.word	0x00000050
        /*0530*/ 	.short	0x010a
        /*0532*/ 	.byte	0x15
	.zero		1


	//   ....[68]....
        /*0534*/ 	.word	0x000047b0
        /*0538*/ 	.word	0x000000ff
        /*053c*/ 	.word	0x00000040
        /*0540*/ 	.short	0x010b
        /*0542*/ 	.byte	0x15
	.zero		1


	//   ....[69]....
        /*0544*/ 	.word	0x000047c0
        /*0548*/ 	.word	0x000000ff
        /*054c*/ 	.word	0x00000000
        /*0550*/ 	.short	0x0101
        /*0552*/ 	.byte	0x22
	.zero		1


	//   ....[70]....
        /*0554*/ 	.word	0x000047d0
        /*0558*/ 	.word	0x000000ff
        /*055c*/ 	.word	0x00000058
        /*0560*/ 	.short	0x010a
        /*0562*/ 	.byte	0x15
	.zero		1


	//   ....[71]....
        /*0564*/ 	.word	0x000049b0
        /*0568*/ 	.word	0x000000ff
        /*056c*/ 	.word	0x00000048
        /*0570*/ 	.short	0x010b
        /*0572*/ 	.byte	0x15
	.zero		1


	//   ....[72]....
        /*0574*/ 	.word	0x000049c0
        /*0578*/ 	.word	0x000000ff
        /*057c*/ 	.word	0x00000000
        /*0580*/ 	.short	0x0101
        /*0582*/ 	.byte	0x21
	.zero		1


	//   ....[73]....
        /*0584*/ 	.word	0x000049f0
        /*0588*/ 	.word	0x000000ff
        /*058c*/ 	.word	0x00000050
        /*0590*/ 	.short	0x010a
        /*0592*/ 	.byte	0x15
	.zero		1


	//   ....[74]....
        /*0594*/ 	.word	0x00004a30
        /*0598*/ 	.word	0x00000000
        /*059c*/ 	.word	0x00000058
        /*05a0*/ 	.short	0x010a
        /*05a2*/ 	.byte	0xff
	.zero		1


	//   ....[75]....
        /*05a4*/ 	.word	0x00004d60
        /*05a8*/ 	.word	0x00000003
        /*05ac*/ 	.word	0x00000070
        /*05b0*/ 	.short	0x010a
        /*05b2*/ 	.byte	0xff
	.zero		1


	//   ....[76]....
        /*05b4*/ 	.word	0x00004ee0
        /*05b8*/ 	.word	0x00000000
        /*05bc*/ 	.word	0x00000000
        /*05c0*/ 	.short	0x0101
        /*05c2*/ 	.byte	0xff
	.zero		1


	//   ....[77]....
        /*05c4*/ 	.word	0x00005a20
        /*05c8*/ 	.word	0x00000002
        /*05cc*/ 	.word	0x00000040
        /*05d0*/ 	.short	0x010a
        /*05d2*/ 	.byte	0xff
	.zero		1


	//   ....[78]....
        /*05d4*/ 	.word	0x00005a90
        /*05d8*/ 	.word	0x00000064
        /*05dc*/ 	.word	0x00000090
        /*05e0*/ 	.short	0x010a
        /*05e2*/ 	.byte	0xff
	.zero		1


	//   ....[79]....
        /*05e4*/ 	.word	0x00005b80
        /*05e8*/ 	.word	0x00000002
        /*05ec*/ 	.word	0x00000040
        /*05f0*/ 	.short	0x010a
        /*05f2*/ 	.byte	0xff
	.zero		1


	//   ....[80]....
        /*05f4*/ 	.word	0x00005c90
        /*05f8*/ 	.word	0x00000000
        /*05fc*/ 	.word	0x00000000
        /*0600*/ 	.short	0x0101
        /*0602*/ 	.byte	0xff
	.zero		1


	//   ....[81]....
        /*0604*/ 	.word	0x00005d10
        /*0608*/ 	.word	0x00000064
        /*060c*/ 	.word	0x00000090
        /*0610*/ 	.short	0x010a
        /*0612*/ 	.byte	0xff
	.zero		1


	//   ....[82]....
        /*0614*/ 	.word	0x00006860
        /*0618*/ 	.word	0x0000006d
        /*061c*/ 	.word	0x00000040
        /*0620*/ 	.short	0x010a
        /*0622*/ 	.byte	0xff
	.zero		1


	//   ....[83]....
        /*0624*/ 	.word	0x00006930
        /*0628*/ 	.word	0x0000006d
        /*062c*/ 	.word	0x00000040
        /*0630*/ 	.short	0x010a
        /*0632*/ 	.byte	0xff
	.zero		1


	//   ....[84]....
        /*0634*/ 	.word	0x00006a40
        /*0638*/ 	.word	0x00000000
        /*063c*/ 	.word	0x00000000
        /*0640*/ 	.short	0x0101
        /*0642*/ 	.byte	0xff
	.zero		1


	//   ....[85]....
        /*0644*/ 	.word	0x00006ed0
        /*0648*/ 	.word	0x000000ff
        /*064c*/ 	.word	0x00000000
        /*0650*/ 	.short	0x0101
        /*0652*/ 	.byte	0x04
	.zero		1


	//   ....[86]....
        /*0654*/ 	.word	0x000076e0
        /*0658*/ 	.word	0x00000000
        /*065c*/ 	.word	0x000000e0
        /*0660*/ 	.short	0x010a
        /*0662*/ 	.byte	0xff
	.zero		1


	//   ....[87]....
        /*0664*/ 	.word	0x00007740
        /*0668*/ 	.word	0x00000000
        /*066c*/ 	.word	0x00000020
        /*0670*/ 	.short	0x010a
        /*0672*/ 	.byte	0xff
	.zero		1


	//   ....[88]....
        /*0674*/ 	.word	0x000077a0
        /*0678*/ 	.word	0x00000000
        /*067c*/ 	.word	0x00000020
        /*0680*/ 	.short	0x010a
        /*0682*/ 	.byte	0xff
	.zero		1


	//   ....[89]....
        /*0684*/ 	.word	0x000077f0
        /*0688*/ 	.word	0x00000003
        /*068c*/ 	.word	0x00000070
        /*0690*/ 	.short	0x010a
        /*0692*/ 	.byte	0xff
	.zero		1


	//   ....[90]....
        /*0694*/ 	.word	0x00007850
        /*0698*/ 	.word	0x00000000
        /*069c*/ 	.word	0x00000000
        /*06a0*/ 	.short	0x010a
        /*06a2*/ 	.byte	0xff
	.zero		1


	//   ....[91]....
        /*06a4*/ 	.word	0x000078b0
        /*06a8*/ 	.word	0x00000000
        /*06ac*/ 	.word	0x00000000
        /*06b0*/ 	.short	0x010a
        /*06b2*/ 	.byte	0xff
	.zero		1


	//   ....[92]....
        /*06b4*/ 	.word	0x00007910
        /*06b8*/ 	.word	0x00000000
        /*06bc*/ 	.word	0x00000000
        /*06c0*/ 	.short	0x010a
        /*06c2*/ 	.byte	0xff
	.zero		1


	//   ....[93]....
        /*06c4*/ 	.word	0x00007960
        /*06c8*/ 	.word	0x00000002
        /*06cc*/ 	.word	0x000000d0
        /*06d0*/ 	.short	0x010a
        /*06d2*/ 	.byte	0xff
	.zero		1


	//   ....[94]....
        /*06d4*/ 	.word	0x000079c0
        /*06d8*/ 	.word	0x00000002
        /*06dc*/ 	.word	0x00000080
        /*06e0*/ 	.short	0x010a
        /*06e2*/ 	.byte	0xff
	.zero		1


	//   ....[95]....
        /*06e4*/ 	.word	0x00007a10
        /*06e8*/ 	.word	0x00000002
        /*06ec*/ 	.word	0x00000070
        /*06f0*/ 	.short	0x010a
        /*06f2*/ 	.byte	0xff
	.zero		1


	//   ....[96]....
        /*06f4*/ 	.word	0x00007a70
        /*06f8*/ 	.word	0x00000000
        /*06fc*/ 	.word	0x00000080
        /*0700*/ 	.short	0x010a
        /*0702*/ 	.byte	0xff
	.zero		1


	//   ....[97]....
        /*0704*/ 	.word	0x00007ac0
        /*0708*/ 	.word	0x00000000
        /*070c*/ 	.word	0x00000070
        /*0710*/ 	.short	0x010a
        /*0712*/ 	.byte	0xff
	.zero		1


	//   ....[98]....
        /*0714*/ 	.word	0x00007b20
        /*0718*/ 	.word	0x00000003
        /*071c*/ 	.word	0x000000b0
        /*0720*/ 	.short	0x010a
        /*0722*/ 	.byte	0xff
	.zero		1


	//   ....[99]....
        /*0724*/ 	.word	0x00007b80
        /*0728*/ 	.word	0x00000000
        /*072c*/ 	.word	0x00000000
        /*0730*/ 	.short	0x010a
        /*0732*/ 	.byte	0xff
	.zero		1


	//   ....[100]....
        /*0734*/ 	.word	0x00007be0
        /*0738*/ 	.word	0x00000000
        /*073c*/ 	.word	0x00000000
        /*0740*/ 	.short	0x010a
        /*0742*/ 	.byte	0xff
	.zero		1


	//   ....[101]....
        /*0744*/ 	.word	0x00007c40
        /*0748*/ 	.word	0x00000000
        /*074c*/ 	.word	0x00000000
        /*0750*/ 	.short	0x010a
        /*0752*/ 	.byte	0xff
	.zero		1


	//   ....[102]....
        /*0754*/ 	.word	0x00007ca0
        /*0758*/ 	.word	0x00000000
        /*075c*/ 	.word	0x00000000
        /*0760*/ 	.short	0x010a
        /*0762*/ 	.byte	0xff
	.zero		1


	//   ....[103]....
        /*0764*/ 	.word	0x00007d00
        /*0768*/ 	.word	0x00000000
        /*076c*/ 	.word	0x00000000
        /*0770*/ 	.short	0x010a
        /*0772*/ 	.byte	0xff
	.zero		1


	//   ....[104]....
        /*0774*/ 	.word	0x00007d50
        /*0778*/ 	.word	0x0000000c
        /*077c*/ 	.word	0x00000070
        /*0780*/ 	.short	0x010a
        /*0782*/ 	.byte	0xff
	.zero		1


	//   ....[105]....
        /*0784*/ 	.word	0x00007db0
        /*0788*/ 	.word	0x00000000
        /*078c*/ 	.word	0x00000068
        /*0790*/ 	.short	0x010a
        /*0792*/ 	.byte	0xff
	.zero		1


	//   ....[106]....
        /*0794*/ 	.word	0x00007e10
        /*0798*/ 	.word	0x00000000
        /*079c*/ 	.word	0x00000050
        /*07a0*/ 	.short	0x010a
        /*07a2*/ 	.byte	0xff
	.zero		1


	//   ....[107]....
        /*07a4*/ 	.word	0x00007e70
        /*07a8*/ 	.word	0x00000000
        /*07ac*/ 	.word	0x00000058
        /*07b0*/ 	.short	0x010a
        /*07b2*/ 	.byte	0xff
	.zero		1


	//   ....[108]....
        /*07b4*/ 	.word	0x00007ed0
        /*07b8*/ 	.word	0x00000000
        /*07bc*/ 	.word	0x00000050
        /*07c0*/ 	.short	0x010a
        /*07c2*/ 	.byte	0xff
	.zero		1


	//   ....[109]....
        /*07c4*/ 	.word	0x00007f20
        /*07c8*/ 	.word	0x00000003
        /*07cc*/ 	.word	0x00000070
        /*07d0*/ 	.short	0x010a
        /*07d2*/ 	.byte	0xff
	.zero		1


	//   ....[110]....
        /*07d4*/ 	.word	0x00007f70
        /*07d8*/ 	.word	0x00000002
        /*07dc*/ 	.word	0x00000040
        /*07e0*/ 	.short	0x010a
        /*07e2*/ 	.byte	0xff
	.zero		1


	//   ....[111]....
        /*07e4*/ 	.word	0x00007fc0
        /*07e8*/ 	.word	0x00000064
        /*07ec*/ 	.word	0x00000090
        /*07f0*/ 	.short	0x010a
        /*07f2*/ 	.byte	0xff
	.zero		1


	//   ....[112]....
        /*07f4*/ 	.word	0x00008010
        /*07f8*/ 	.word	0x0000006d
        /*07fc*/ 	.word	0x00000040
        /*0800*/ 	.short	0x010a
        /*0802*/ 	.byte	0xff
	.zero		1


	//----- nvinfo : EIATTR_NUM_MBARRIERS
	.align		4
.L_47:
        /*0804*/ 	.byte	0x03, 0x38
        /*0806*/ 	.short	0x001e


	//----- nvinfo : EIATTR_EXIT_INSTR_OFFSETS
	.align		4
        /*0808*/ 	.byte	0x04, 0x1c
        /*080a*/ 	.short	(.L_49 - .L_48)


	//   ....[0]....
.L_48:
        /*080c*/ 	.word	0x000028b0


	//   ....[1]....
        /*0810*/ 	.word	0x00002dc0


	//   ....[2]....
        /*0814*/ 	.word	0x00002e20


	//   ....[3]....
        /*0818*/ 	.word	0x00003c50


	//   ....[4]....
        /*081c*/ 	.word	0x00004a60


	//   ....[5]....
        /*0820*/ 	.word	0x00004aa0


	//   ....[6]....
        /*0824*/ 	.word	0x000076d0


	//----- nvinfo : EIATTR_MAX_THREADS
	.align		4
.L_49:
        /*0828*/ 	.byte	0x04, 0x05
        /*082a*/ 	.short	(.L_51 - .L_50)
.L_50:
        /*082c*/ 	.word	0x00000100
        /*0830*/ 	.word	0x00000001
        /*0834*/ 	.word	0x00000001


	//----- nvinfo : EIATTR_CRS_STACK_SIZE
	.align		4
.L_51:
        /*0838*/ 	.byte	0x04, 0x1e
        /*083a*/ 	.short	(.L_53 - .L_52)
.L_52:
        /*083c*/ 	.word	0x00000000


	//----- nvinfo : EIATTR_CBANK_PARAM_SIZE
	.align		4
.L_53:
        /*0840*/ 	.byte	0x03, 0x19
        /*0842*/ 	.short	0x0800


	//----- nvinfo : EIATTR_PARAM_CBANK
	.align		4
        /*0844*/ 	.byte	0x04, 0x0a
        /*0846*/ 	.short	(.L_55 - .L_54)
	.align		4
.L_54:
        /*0848*/ 	.word	index@(.nv.constant0._ZN7cutlass13device_kernelINS_4gemm6kernel13GemmUniversalIN4cute5tupleIJiiiiEEENS1_10collective13CollectiveMmaINS1_35MainloopSm100TmaUmmaWarpSpecializedILi4ELi2ELi4ENS5_IJNS4_1CILi1EEENSA_ILi2EEESB_EEEEENS5_IJNSA_ILi64EEENSA_ILi128EEENSA_ILi32EEEEEENS_12float_e4m3_tENS5_IJlSB_lEEESJ_SK_NS4_8TiledMMAINS4_8MMA_AtomIJNS4_10MMA_TraitsINS4_19SM100_MMA_F8F6F4_SSEJSJ_SJ_fSF_SG_NS4_17integral_constantINS4_4UMMA5MajorELSR_0EEESS_NSP_INSQ_7ScaleInELST_0EEESU_EEEEEENS4_6LayoutINS5_IJSB_SB_SB_EEENS5_IJNSA_ILi0EEESZ_SZ_EEEEENS5_IJNS4_10UnderscoreES12_S12_EEEEENS4_23SM90_TMA_LOAD_MULTICASTENS4_14ComposedLayoutINS4_7SwizzleILi1ELi4ELi3EEENS4_18smem_ptr_flag_bitsILi8EEENSX_INS5_IJNSA_ILi8EEESH_EEENS5_IJSH_SB_EEEEEEEvNS4_8identityENS4_13SM90_TMA_LOADES1F_vS1G_EENS_8epilogue10collective18CollectiveEpilogueINS1J_23Sm100TmaWarpSpecializedILi2ELi2ELi32ELb0ELb0EEEJSI_NS5_IJNSX_ISF_SB_EES1O_EEESJ_SK_SJ_SK_NS1J_6fusion15FusionCallbacksIS1N_NS1Q_17LinearCombinationISJ_fSJ_fLNS_15FloatRoundStyleE2EEESI_S1P_JEEENS4_5SM1004TMEM4LOAD26SM100_TMEM_LOAD_16dp32b32xES1H_NS16_INS17_ILi2ELi4ELi3EEES1A_NSX_INS5_IJS1B_SF_EEENS5_IJSF_SB_EEEEEEENS4_39AutoVectorizingCopyWithAssumedAlignmentILi128EEENS4_14SM90_TMA_STOREES24_S26_S26_EEEvvEEEEvNT_6ParamsE)
        /*084c*/ 	.short	0x0380
        /*084e*/ 	.short	0x0800


	//----- nvinfo : EIATTR_SW_WAR
	.align		4
.L_55:
        /*0850*/ 	.byte	0x04, 0x36
        /*0852*/ 	.short	(.L_57 - .L_56)
.L_56:
        /*0854*/ 	.word	0x00000008
.L_57:


//--------------------- .nv.callgraph             --------------------------
	.section	.nv.callgraph,"",@"SHT_CUDA_CALLGRAPH"
	.align	4
	.sectionentsize	8
	.align		4
        /*0000*/ 	.word	0x00000000
	.align		4
        /*0004*/ 	.word	0xffffffff
	.align		4
        /*0008*/ 	.word	index@(_ZN7cutlass13device_kernelINS_4gemm6kernel13GemmUniversalIN4cute5tupleIJiiiiEEENS1_10collective13CollectiveMmaINS1_35MainloopSm100TmaUmmaWarpSpecializedILi4ELi2ELi4ENS5_IJNS4_1CILi1EEENSA_ILi2EEESB_EEEEENS5_IJNSA_ILi64EEENSA_ILi128EEENSA_ILi32EEEEEENS_12float_e4m3_tENS5_IJlSB_lEEESJ_SK_NS4_8TiledMMAINS4_8MMA_AtomIJNS4_10MMA_TraitsINS4_19SM100_MMA_F8F6F4_SSEJSJ_SJ_fSF_SG_NS4_17integral_constantINS4_4UMMA5MajorELSR_0EEESS_NSP_INSQ_7ScaleInELST_0EEESU_EEEEEENS4_6LayoutINS5_IJSB_SB_SB_EEENS5_IJNSA_ILi0EEESZ_SZ_EEEEENS5_IJNS4_10UnderscoreES12_S12_EEEEENS4_23SM90_TMA_LOAD_MULTICASTENS4_14ComposedLayoutINS4_7SwizzleILi1ELi4ELi3EEENS4_18smem_ptr_flag_bitsILi8EEENSX_INS5_IJNSA_ILi8EEESH_EEENS5_IJSH_SB_EEEEEEEvNS4_8identityENS4_13SM90_TMA_LOADES1F_vS1G_EENS_8epilogue10collective18CollectiveEpilogueINS1J_23Sm100TmaWarpSpecializedILi2ELi2ELi32ELb0ELb0EEEJSI_NS5_IJNSX_ISF_SB_EES1O_EEESJ_SK_SJ_SK_NS1J_6fusion15FusionCallbacksIS1N_NS1Q_17LinearCombinationISJ_fSJ_fLNS_15FloatRoundStyleE2EEESI_S1P_JEEENS4_5SM1004TMEM4LOAD26SM100_TMEM_LOAD_16dp32b32xES1H_NS16_INS17_ILi2ELi4ELi3EEES1A_NSX_INS5_IJS1B_SF_EEENS5_IJSF_SB_EEEEEEENS4_39AutoVectorizingCopyWithAssumedAlignmentILi128EEENS4_14SM90_TMA_STOREES24_S26_S26_EEEvvEEEEvNT_6ParamsE)
	.align		4
        /*000c*/ 	.word	index@(__assertfail)
	.align		4
        /*0010*/ 	.word	0x00000000
	.align		4
        /*0014*/ 	.word	0xfffffffe
	.align		4
        /*0018*/ 	.word	0x00000000
	.align		4
        /*001c*/ 	.word	0xfffffffd
	.align		4
        /*0020*/ 	.word	0x00000000
	.align		4
        /*0024*/ 	.word	0xfffffffc


//--------------------- .nv.constant4             --------------------------
	.section	.nv.constant4,"a",@progbits
	.align	8
	.align		8
.nv.constant4:
        /*0000*/ 	.dword	__assertfail
	.align		8
        /*0008*/ 	.dword	__unnamed_1
	.align		8
        /*0010*/ 	.dword	__unnamed_2
	.align		8
        /*0018*/ 	.dword	_ZN39_INTERNAL_f88e1c95_4_k_cu_069d6908_77764cuda3std3__45__cpo5beginE
	.align		8
        /*0020*/ 	.dword	_ZN39_INTERNAL_f88e1c95_4_k_cu_069d6908_77764cuda3std3__45__cpo3endE
	.align		8
        /*0028*/ 	.dword	_ZN39_INTERNAL_f88e1c95_4_k_cu_069d6908_77764cuda3std3__45__cpo6cbeginE
	.align		8
        /*0030*/ 	.dword	_ZN39_INTERNAL_f88e1c95_4_k_cu_069d6908_77764cuda3std3__45__cpo4cendE
	.align		8
        /*0038*/ 	.dword	_ZN39_INTERNAL_f88e1c95_4_k_cu_069d6908_77764cuda3std3__441_GLOBAL__N__f88e1c95_4_k_cu_069d6908_77766ignoreE
	.align		8
        /*0040*/ 	.dword	_ZN39_INTERNAL_f88e1c95_4_k_cu_069d6908_77764cuda3std3__419piecewise_constructE
	.align		8
        /*0048*/ 	.dword	_ZN39_INTERNAL_f88e1c95_4_k_cu_069d6908_77764cuda3std3__48in_placeE
	.align		8
        /*0050*/ 	.dword	_ZN39_INTERNAL_f88e1c95_4_k_cu_069d6908_77764cuda3std6ranges3__45__cpo4swapE
	.align		8
        /*0058*/ 	.dword	_ZN39_INTERNAL_f88e1c95_4_k_cu_069d6908_77764cuda3std6ranges3__45__cpo9iter_moveE
	.align		8
        /*0060*/ 	.dword	_ZN39_INTERNAL_f88e1c95_4_k_cu_069d6908_77764cute7productE
	.align		8
        /*0068*/ 	.dword	_ZN39_INTERNAL_f88e1c95_4_k_cu_069d6908_77764cute1_E
	.align		8
        /*0070*/ 	.dword	$str$25
	.align		8
        /*0078*/ 	.dword	$str$26
	.align		8
        /*0080*/ 	.dword	$str$27
	.align		8
        /*0088*/ 	.dword	$str$28


//--------------------- .text._ZN7cutlass13device_kernelINS_4gemm6kernel13GemmUniversalIN4cute5tupleIJiiiiEEENS1_10collective13CollectiveMmaINS1_35MainloopSm100TmaUmmaWarpSpecializedILi4ELi2ELi4ENS5_IJNS4_1CILi1EEENSA_ILi2EEESB_EEEEENS5_IJNSA_ILi64EEENSA_ILi128EEENSA_ILi32EEEEEENS_12float_e4m3_tENS5_IJlSB_lEEESJ_SK_NS4_8TiledMMAINS4_8MMA_AtomIJNS4_10MMA_TraitsINS4_19SM100_MMA_F8F6F4_SSEJSJ_SJ_fSF_SG_NS4_17integral_constantINS4_4UMMA5MajorELSR_0EEESS_NSP_INSQ_7ScaleInELST_0EEESU_EEEEEENS4_6LayoutINS5_IJSB_SB_SB_EEENS5_IJNSA_ILi0EEESZ_SZ_EEEEENS5_IJNS4_10UnderscoreES12_S12_EEEEENS4_23SM90_TMA_LOAD_MULTICASTENS4_14ComposedLayoutINS4_7SwizzleILi1ELi4ELi3EEENS4_18smem_ptr_flag_bitsILi8EEENSX_INS5_IJNSA_ILi8EEESH_EEENS5_IJSH_SB_EEEEEEEvNS4_8identityENS4_13SM90_TMA_LOADES1F_vS1G_EENS_8epilogue10collective18CollectiveEpilogueINS1J_23Sm100TmaWarpSpecializedILi2ELi2ELi32ELb0ELb0EEEJSI_NS5_IJNSX_ISF_SB_EES1O_EEESJ_SK_SJ_SK_NS1J_6fusion15FusionCallbacksIS1N_NS1Q_17LinearCombinationISJ_fSJ_fLNS_15FloatRoundStyleE2EEESI_S1P_JEEENS4_5SM1004TMEM4LOAD26SM100_TMEM_LOAD_16dp32b32xES1H_NS16_INS17_ILi2ELi4ELi3EEES1A_NSX_INS5_IJS1B_SF_EEENS5_IJSF_SB_EEEEEEENS4_39AutoVectorizingCopyWithAssumedAlignmentILi128EEENS4_14SM90_TMA_STOREES24_S26_S26_EEEvvEEEEvNT_6ParamsE --------------------------
	.section	.text._ZN7cutlass13device_kernelINS_4gemm6kernel13GemmUniversalIN4cute5tupleIJiiiiEEENS1_10collective13CollectiveMmaINS1_35MainloopSm100TmaUmmaWarpSpecializedILi4ELi2ELi4ENS5_IJNS4_1CILi1EEENSA_ILi2EEESB_EEEEENS5_IJNSA_ILi64EEENSA_ILi128EEENSA_ILi32EEEEEENS_12float_e4m3_tENS5_IJlSB_lEEESJ_SK_NS4_8TiledMMAINS4_8MMA_AtomIJNS4_10MMA_TraitsINS4_19SM100_MMA_F8F6F4_SSEJSJ_SJ_fSF_SG_NS4_17integral_constantINS4_4UMMA5MajorELSR_0EEESS_NSP_INSQ_7ScaleInELST_0EEESU_EEEEEENS4_6LayoutINS5_IJSB_SB_SB_EEENS5_IJNSA_ILi0EEESZ_SZ_EEEEENS5_IJNS4_10UnderscoreES12_S12_EEEEENS4_23SM90_TMA_LOAD_MULTICASTENS4_14ComposedLayoutINS4_7SwizzleILi1ELi4ELi3EEENS4_18smem_ptr_flag_bitsILi8EEENSX_INS5_IJNSA_ILi8EEESH_EEENS5_IJSH_SB_EEEEEEEvNS4_8identityENS4_13SM90_TMA_LOADES1F_vS1G_EENS_8epilogue10collective18CollectiveEpilogueINS1J_23Sm100TmaWarpSpecializedILi2ELi2ELi32ELb0ELb0EEEJSI_NS5_IJNSX_ISF_SB_EES1O_EEESJ_SK_SJ_SK_NS1J_6fusion15FusionCallbacksIS1N_NS1Q_17LinearCombinationISJ_fSJ_fLNS_15FloatRoundStyleE2EEESI_S1P_JEEENS4_5SM1004TMEM4LOAD26SM100_TMEM_LOAD_16dp32b32xES1H_NS16_INS17_ILi2ELi4ELi3EEES1A_NSX_INS5_IJS1B_SF_EEENS5_IJSF_SB_EEEEEEENS4_39AutoVectorizingCopyWithAssumedAlignmentILi128EEENS4_14SM90_TMA_STOREES24_S26_S26_EEEvvEEEEvNT_6ParamsE,"ax",@progbits
	.align	128
.text._ZN7cutlass13device_kernelINS_4gemm6kernel13GemmUniversalIN4cute5tupleIJiiiiEEENS1_10collective13CollectiveMmaINS1_35MainloopSm100TmaUmmaWarpSpecializedILi4ELi2ELi4ENS5_IJNS4_1CILi1EEENSA_ILi2EEESB_EEEEENS5_IJNSA_ILi64EEENSA_ILi128EEENSA_ILi32EEEEEENS_12float_e4m3_tENS5_IJlSB_lEEESJ_SK_NS4_8TiledMMAINS4_8MMA_AtomIJNS4_10MMA_TraitsINS4_19SM100_MMA_F8F6F4_SSEJSJ_SJ_fSF_SG_NS4_17integral_constantINS4_4UMMA5MajorELSR_0EEESS_NSP_INSQ_7ScaleInELST_0EEESU_EEEEEENS4_6LayoutINS5_IJSB_SB_SB_EEENS5_IJNSA_ILi0EEESZ_SZ_EEEEENS5_IJNS4_10UnderscoreES12_S12_EEEEENS4_23SM90_TMA_LOAD_MULTICASTENS4_14ComposedLayoutINS4_7SwizzleILi1ELi4ELi3EEENS4_18smem_ptr_flag_bitsILi8EEENSX_INS5_IJNSA_ILi8EEESH_EEENS5_IJSH_SB_EEEEEEEvNS4_8identityENS4_13SM90_TMA_LOADES1F_vS1G_EENS_8epilogue10collective18CollectiveEpilogueINS1J_23Sm100TmaWarpSpecializedILi2ELi2ELi32ELb0ELb0EEEJSI_NS5_IJNSX_ISF_SB_EES1O_EEESJ_SK_SJ_SK_NS1J_6fusion15FusionCallbacksIS1N_NS1Q_17LinearCombinationISJ_fSJ_fLNS_15FloatRoundStyleE2EEESI_S1P_JEEENS4_5SM1004TMEM4LOAD26SM100_TMEM_LOAD_16dp32b32xES1H_NS16_INS17_ILi2ELi4ELi3EEES1A_NSX_INS5_IJS1B_SF_EEENS5_IJSF_SB_EEEEEEENS4_39AutoVectorizingCopyWithAssumedAlignmentILi128EEENS4_14SM90_TMA_STOREES24_S26_S26_EEEvvEEEEvNT_6ParamsE:
        .type           _ZN7cutlass13device_kernelINS_4gemm6kernel13GemmUniversalIN4cute5tupleIJiiiiEEENS1_10collective13CollectiveMmaINS1_35MainloopSm100TmaUmmaWarpSpecializedILi4ELi2ELi4ENS5_IJNS4_1CILi1EEENSA_ILi2EEESB_EEEEENS5_IJNSA_ILi64EEENSA_ILi128EEENSA_ILi32EEEEEENS_12float_e4m3_tENS5_IJlSB_lEEESJ_SK_NS4_8TiledMMAINS4_8MMA_AtomIJNS4_10MMA_TraitsINS4_19SM100_MMA_F8F6F4_SSEJSJ_SJ_fSF_SG_NS4_17integral_constantINS4_4UMMA5MajorELSR_0EEESS_NSP_INSQ_7ScaleInELST_0EEESU_EEEEEENS4_6LayoutINS5_IJSB_SB_SB_EEENS5_IJNSA_ILi0EEESZ_SZ_EEEEENS5_IJNS4_10UnderscoreES12_S12_EEEEENS4_23SM90_TMA_LOAD_MULTICASTENS4_14ComposedLayoutINS4_7SwizzleILi1ELi4ELi3EEENS4_18smem_ptr_flag_bitsILi8EEENSX_INS5_IJNSA_ILi8EEESH_EEENS5_IJSH_SB_EEEEEEEvNS4_8identityENS4_13SM90_TMA_LOADES1F_vS1G_EENS_8epilogue10collective18CollectiveEpilogueINS1J_23Sm100TmaWarpSpecializedILi2ELi2ELi32ELb0ELb0EEEJSI_NS5_IJNSX_ISF_SB_EES1O_EEESJ_SK_SJ_SK_NS1J_6fusion15FusionCallbacksIS1N_NS1Q_17LinearCombinationISJ_fSJ_fLNS_15FloatRoundStyleE2EEESI_S1P_JEEENS4_5SM1004TMEM4LOAD26SM100_TMEM_LOAD_16dp32b32xES1H_NS16_INS17_ILi2ELi4ELi3EEES1A_NSX_INS5_IJS1B_SF_EEENS5_IJSF_SB_EEEEEEENS4_39AutoVectorizingCopyWithAssumedAlignmentILi128EEENS4_14SM90_TMA_STOREES24_S26_S26_EEEvvEEEEvNT_6ParamsE,@function
        .size           _ZN7cutlass13device_kernelINS_4gemm6kernel13GemmUniversalIN4cute5tupleIJiiiiEEENS1_10collective13CollectiveMmaINS1_35MainloopSm100TmaUmmaWarpSpecializedILi4ELi2ELi4ENS5_IJNS4_1CILi1EEENSA_ILi2EEESB_EEEEENS5_IJNSA_ILi64EEENSA_ILi128EEENSA_ILi32EEEEEENS_12float_e4m3_tENS5_IJlSB_lEEESJ_SK_NS4_8TiledMMAINS4_8MMA_AtomIJNS4_10MMA_TraitsINS4_19SM100_MMA_F8F6F4_SSEJSJ_SJ_fSF_SG_NS4_17integral_constantINS4_4UMMA5MajorELSR_0EEESS_NSP_INSQ_7ScaleInELST_0EEESU_EEEEEENS4_6LayoutINS5_IJSB_SB_SB_EEENS5_IJNSA_ILi0EEESZ_SZ_EEEEENS5_IJNS4_10UnderscoreES12_S12_EEEEENS4_23SM90_TMA_LOAD_MULTICASTENS4_14ComposedLayoutINS4_7SwizzleILi1ELi4ELi3EEENS4_18smem_ptr_flag_bitsILi8EEENSX_INS5_IJNSA_ILi8EEESH_EEENS5_IJSH_SB_EEEEEEEvNS4_8identityENS4_13SM90_TMA_LOADES1F_vS1G_EENS_8epilogue10collective18CollectiveEpilogueINS1J_23Sm100TmaWarpSpecializedILi2ELi2ELi32ELb0ELb0EEEJSI_NS5_IJNSX_ISF_SB_EES1O_EEESJ_SK_SJ_SK_NS1J_6fusion15FusionCallbacksIS1N_NS1Q_17LinearCombinationISJ_fSJ_fLNS_15FloatRoundStyleE2EEESI_S1P_JEEENS4_5SM1004TMEM4LOAD26SM100_TMEM_LOAD_16dp32b32xES1H_NS16_INS17_ILi2ELi4ELi3EEES1A_NSX_INS5_IJS1B_SF_EEENS5_IJSF_SB_EEEEEEENS4_39AutoVectorizingCopyWithAssumedAlignmentILi128EEENS4_14SM90_TMA_STOREES24_S26_S26_EEEvvEEEEvNT_6ParamsE,(.L_x_149 - _ZN7cutlass13device_kernelINS_4gemm6kernel13GemmUniversalIN4cute5tupleIJiiiiEEENS1_10collective13CollectiveMmaINS1_35MainloopSm100TmaUmmaWarpSpecializedILi4ELi2ELi4ENS5_IJNS4_1CILi1EEENSA_ILi2EEESB_EEEEENS5_IJNSA_ILi64EEENSA_ILi128EEENSA_ILi32EEEEEENS_12float_e4m3_tENS5_IJlSB_lEEESJ_SK_NS4_8TiledMMAINS4_8MMA_AtomIJNS4_10MMA_TraitsINS4_19SM100_MMA_F8F6F4_SSEJSJ_SJ_fSF_SG_NS4_17integral_constantINS4_4UMMA5MajorELSR_0EEESS_NSP_INSQ_7ScaleInELST_0EEESU_EEEEEENS4_6LayoutINS5_IJSB_SB_SB_EEENS5_IJNSA_ILi0EEESZ_SZ_EEEEENS5_IJNS4_10UnderscoreES12_S12_EEEEENS4_23SM90_TMA_LOAD_MULTICASTENS4_14ComposedLayoutINS4_7SwizzleILi1ELi4ELi3EEENS4_18smem_ptr_flag_bitsILi8EEENSX_INS5_IJNSA_ILi8EEESH_EEENS5_IJSH_SB_EEEEEEEvNS4_8identityENS4_13SM90_TMA_LOADES1F_vS1G_EENS_8epilogue10collective18CollectiveEpilogueINS1J_23Sm100TmaWarpSpecializedILi2ELi2ELi32ELb0ELb0EEEJSI_NS5_IJNSX_ISF_SB_EES1O_EEESJ_SK_SJ_SK_NS1J_6fusion15FusionCallbacksIS1N_NS1Q_17LinearCombinationISJ_fSJ_fLNS_15FloatRoundStyleE2EEESI_S1P_JEEENS4_5SM1004TMEM4LOAD26SM100_TMEM_LOAD_16dp32b32xES1H_NS16_INS17_ILi2ELi4ELi3EEES1A_NSX_INS5_IJS1B_SF_EEENS5_IJSF_SB_EEEEEEENS4_39AutoVectorizingCopyWithAssumedAlignmentILi128EEENS4_14SM90_TMA_STOREES24_S26_S26_EEEvvEEEEvNT_6ParamsE)
        .other          _ZN7cutlass13device_kernelINS_4gemm6kernel13GemmUniversalIN4cute5tupleIJiiiiEEENS1_10collective13CollectiveMmaINS1_35MainloopSm100TmaUmmaWarpSpecializedILi4ELi2ELi4ENS5_IJNS4_1CILi1EEENSA_ILi2EEESB_EEEEENS5_IJNSA_ILi64EEENSA_ILi128EEENSA_ILi32EEEEEENS_12float_e4m3_tENS5_IJlSB_lEEESJ_SK_NS4_8TiledMMAINS4_8MMA_AtomIJNS4_10MMA_TraitsINS4_19SM100_MMA_F8F6F4_SSEJSJ_SJ_fSF_SG_NS4_17integral_constantINS4_4UMMA5MajorELSR_0EEESS_NSP_INSQ_7ScaleInELST_0EEESU_EEEEEENS4_6LayoutINS5_IJSB_SB_SB_EEENS5_IJNSA_ILi0EEESZ_SZ_EEEEENS5_IJNS4_10UnderscoreES12_S12_EEEEENS4_23SM90_TMA_LOAD_MULTICASTENS4_14ComposedLayoutINS4_7SwizzleILi1ELi4ELi3EEENS4_18smem_ptr_flag_bitsILi8EEENSX_INS5_IJNSA_ILi8EEESH_EEENS5_IJSH_SB_EEEEEEEvNS4_8identityENS4_13SM90_TMA_LOADES1F_vS1G_EENS_8epilogue10collective18CollectiveEpilogueINS1J_23Sm100TmaWarpSpecializedILi2ELi2ELi32ELb0ELb0EEEJSI_NS5_IJNSX_ISF_SB_EES1O_EEESJ_SK_SJ_SK_NS1J_6fusion15FusionCallbacksIS1N_NS1Q_17LinearCombinationISJ_fSJ_fLNS_15FloatRoundStyleE2EEESI_S1P_JEEENS4_5SM1004TMEM4LOAD26SM100_TMEM_LOAD_16dp32b32xES1H_NS16_INS17_ILi2ELi4ELi3EEES1A_NSX_INS5_IJS1B_SF_EEENS5_IJSF_SB_EEEEEEENS4_39AutoVectorizingCopyWithAssumedAlignmentILi128EEENS4_14SM90_TMA_STOREES24_S26_S26_EEEvvEEEEvNT_6ParamsE,@"STO_CUDA_ENTRY STV_DEFAULT"
_ZN7cutlass13device_kernelINS_4gemm6kernel13GemmUniversalIN4cute5tupleIJiiiiEEENS1_10collective13CollectiveMmaINS1_35MainloopSm100TmaUmmaWarpSpecializedILi4ELi2ELi4ENS5_IJNS4_1CILi1EEENSA_ILi2EEESB_EEEEENS5_IJNSA_ILi64EEENSA_ILi128EEENSA_ILi32EEEEEENS_12float_e4m3_tENS5_IJlSB_lEEESJ_SK_NS4_8TiledMMAINS4_8MMA_AtomIJNS4_10MMA_TraitsINS4_19SM100_MMA_F8F6F4_SSEJSJ_SJ_fSF_SG_NS4_17integral_constantINS4_4UMMA5MajorELSR_0EEESS_NSP_INSQ_7ScaleInELST_0EEESU_EEEEEENS4_6LayoutINS5_IJSB_SB_SB_EEENS5_IJNSA_ILi0EEESZ_SZ_EEEEENS5_IJNS4_10UnderscoreES12_S12_EEEEENS4_23SM90_TMA_LOAD_MULTICASTENS4_14ComposedLayoutINS4_7SwizzleILi1ELi4ELi3EEENS4_18smem_ptr_flag_bitsILi8EEENSX_INS5_IJNSA_ILi8EEESH_EEENS5_IJSH_SB_EEEEEEEvNS4_8identityENS4_13SM90_TMA_LOADES1F_vS1G_EENS_8epilogue10collective18CollectiveEpilogueINS1J_23Sm100TmaWarpSpecializedILi2ELi2ELi32ELb0ELb0EEEJSI_NS5_IJNSX_ISF_SB_EES1O_EEESJ_SK_SJ_SK_NS1J_6fusion15FusionCallbacksIS1N_NS1Q_17LinearCombinationISJ_fSJ_fLNS_15FloatRoundStyleE2EEESI_S1P_JEEENS4_5SM1004TMEM4LOAD26SM100_TMEM_LOAD_16dp32b32xES1H_NS16_INS17_ILi2ELi4ELi3EEES1A_NSX_INS5_IJS1B_SF_EEENS5_IJSF_SB_EEEEEEENS4_39AutoVectorizingCopyWithAssumedAlignmentILi128EEENS4_14SM90_TMA_STOREES24_S26_S26_EEEvvEEEEvNT_6ParamsE:
[----:B------:R-:W1:Y:S01]  /*0000*/  LDC R1, c[0x0][0x37c] ;  /* 0x0000df00ff017b82 */ /* 0x000e620000000800 */
[----:B------:R-:W2:Y:S01]  /*0010*/  S2R R93, SR_TID.X ;  /* 0x00000000005d7919 */ /* 0x000ea20000002100 */
[----:B------:R-:W3:Y:S01]  /*0020*/  LDCU.64 UR8, c[0x0][0x890] ;  /* 0x00011200ff0877ac */ /* 0x000ee20008000a00 */
[----:B------:R-:W-:Y:S02]  /*0030*/  PRMT R84, RZ, 0x7610, R84 ;  /* 0x00007610ff547816 */ /* 0x000fe40000000054 */
[----:B------:R-:W-:Y:S01]  /*0040*/  ELECT P3, URZ, PT ;  /* 0x0000000000ff782f */ /* 0x000fe20003860000 */
[----:B---3--:R-:W-:-:S04]  /*0050*/  UISETP.NE.U32.AND UP0, UPT, UR8, URZ, UPT ;  /* 0x000000ff0800728c */ /* 0x008fc8000bf05070 */
[----:B------:R-:W-:Y:S01]  /*0060*/  UISETP.NE.AND.EX UP0, UPT, UR9, URZ, UPT, UP0 ;  /* 0x000000ff0900728c */ /* 0x000fe2000bf05300 */
[----:B--2---:R-:W-:-:S05]  /*0070*/  SHF.R.U32.HI R85, RZ, 0x5, R93 ;  /* 0x00000005ff557819 */ /* 0x004fca000001165d */
[----:B------:R-:W2:Y:S02]  /*0080*/  SHFL.IDX PT, R0, R85, RZ, 0x1f ;  /* 0x00001fff55007589 */ /* 0x000ea400000e0000 */
[----:B--2---:R-:W-:Y:S01]  /*0090*/  R2UR UR17, R0 ;  /* 0x00000000001172ca */ /* 0x004fe200000e0000 */
[----:B-1----:R-:W-:-:S14]  /*00a0*/  BRA.U UP0, `(.L_x_0) ;  /* 0x0000000100307547 */ /* 0x002fdc000b800000 */
[----:B------:R-:W1:Y:S02]  /*00b0*/  LDCU.64 UR4, c[0x0][0x888] ;  /* 0x00011100ff0477ac */ /* 0x000e640008000a00 */
[----:B-1----:R-:W-:-:S04]  /*00c0*/  UISETP.NE.U32.AND UP0, UPT, UR4, URZ, UPT ;  /* 0x000000ff0400728c */ /* 0x002fc8000bf05070 */
[----:B------:R-:W-:-:S09]  /*00d0*/  UISETP.NE.AND.EX UP0, UPT, UR5, URZ, UPT, UP0 ;  /* 0x000000ff0500728c */ /* 0x000fd2000bf05300 */
[----:B------:R-:W-:Y:S05]  /*00e0*/  BRA.U !UP0, `(.L_x_1) ;  /* 0x0000000108147547 */ /* 0x000fea000b800000 */
[----:B------:R-:W1:Y:S01]  /*00f0*/  LDC.64 R2, c[0x0][0x888] ;  /* 0x00022200ff027b82 */ /* 0x000e620000000a00 */
[----:B------:R-:W1:Y:S02]  /*0100*/  LDCU.64 UR4, c[0x0][0x358] ;  /* 0x00006b00ff0477ac */ /* 0x000e640008000a00 */
[----:B-1----:R1:W5:Y:S01]  /*0110*/  LDG.E R41, desc[UR4][R2.64] ;  /* 0x0000000402297981 */ /* 0x002362000c1e1900 */
[----:B------:R-:W-:Y:S01]  /*0120*/  HFMA2 R84, -RZ, RZ, 0, 5.9604644775390625e-08 ;  /* 0x00000001ff547431 */ /* 0x000fe200000001ff */
[----:B------:R-:W-:Y:S05]  /*0130*/  BRA `(.L_x_0) ;  /* 0x00000000000c7947 */ /* 0x000fea0003800000 */
.L_x_1:
[----:B------:R-:W1:Y:S01]  /*0140*/  LDCU UR4, c[0x0][0x880] ;  /* 0x00011000ff0477ac */ /* 0x000e620008000800 */
[----:B------:R-:W-:Y:S01]  /*0150*/  HFMA2 R84, -RZ, RZ, 0, 5.9604644775390625e-08 ;  /* 0x00000001ff547431 */ /* 0x000fe200000001ff */
[----:B-1----:R-:W-:-:S07]  /*0160*/  MOV R41, UR4 ;  /* 0x0000000400297c02 */ /* 0x002fce0008000f00 */
.L_x_0:
[----:B------:R-:W2:Y:S02]  /*0170*/  LDCU.64 UR4, c[0x0][0x8b0] ;  /* 0x00011600ff0477ac */ /* 0x000ea40008000a00 */
[----:B--2---:R-:W-:-:S04]  /*0180*/  UISETP.NE.U32.AND UP0, UPT, UR4, URZ, UPT ;  /* 0x000000ff0400728c */ /* 0x004fc8000bf05070 */
[----:B------:R-:W-:-:S09]  /*0190*/  UISETP.NE.AND.EX UP0, UPT, UR5, URZ, UPT, UP0 ;  /* 0x000000ff0500728c */ /* 0x000fd2000bf05300 */
[----:B------:R-:W-:Y:S05]  /*01a0*/  BRA.U UP0, `(.L_x_2) ;  /* 0x0000000100287547 */ /* 0x000fea000b800000 */
[----:B------:R-:W2:Y:S02]  /*01b0*/  LDCU.64 UR4, c[0x0][0x8a8] ;  /* 0x00011500ff0477ac */ /* 0x000ea40008000a00 */
[----:B--2---:R-:W-:-:S04]  /*01c0*/  UISETP.NE.U32.AND UP0, UPT, UR4, URZ, UPT ;  /* 0x000000ff0400728c */ /* 0x004fc8000bf05070 */
[----:B------:R-:W-:-:S09]  /*01d0*/  UISETP.NE.AND.EX UP0, UPT, UR5, URZ, UPT, UP0 ;  /* 0x000000ff0500728c */ /* 0x000fd2000bf05300 */
[----:B------:R-:W-:Y:S05]  /*01e0*/  BRA.U !UP0, `(.L_x_3) ;  /* 0x0000000108107547 */ /* 0x000fea000b800000 */
[----:B------:R-:W2:Y:S01]  /*01f0*/  LDC.64 R38, c[0x0][0x8a8] ;  /* 0x00022a00ff267b82 */ /* 0x000ea20000000a00 */
[----:B------:R-:W2:Y:S02]  /*0200*/  LDCU.64 UR4, c[0x0][0x358] ;  /* 0x00006b00ff0477ac */ /* 0x000ea40008000a00 */
[----:B--2---:R2:W5:Y:S01]  /*0210*/  LDG.E R38, desc[UR4][R38.64] ;  /* 0x0000000426267981 */ /* 0x004562000c1e1900 */
[----:B------:R-:W-:Y:S05]  /*0220*/  BRA `(.L_x_2) ;  /* 0x0000000000087947 */ /* 0x000fea0003800000 */
.L_x_3:
[----:B------:R-:W2:Y:S02]  /*0230*/  LDCU UR4, c[0x0][0x8a0] ;  /* 0x00011400ff0477ac */ /* 0x000ea40008000800 */
[----:B--2---:R-:W-:Y:S02]  /*0240*/  MOV R38, UR4 ;  /* 0x0000000400267c02 */ /* 0x004fe40008000f00 */
.L_x_2:
[----:B------:R-:W-:Y:S01]  /*0250*/  IMAD.U32 R0, RZ, RZ, UR17 ;  /* 0x00000011ff007e24 */ /* 0x000fe2000f8e00ff */
[----:B------:R-:W-:Y:S04]  /*0260*/  BSSY.RECONVERGENT B0, `(.L_x_4) ;  /* 0x000000c000007945 */ /* 0x000fe80003800200 */
[C---:B------:R-:W-:Y:S02]  /*0270*/  ISETP.NE.OR P1, PT, R0.reuse, 0x1, !P3 ;  /* 0x000000010000780c */ /* 0x040fe40005f25670 */
[----:B------:R-:W-:-:S11]  /*0280*/  ISETP.NE.OR P0, PT, R0, 0x3, !P3 ;  /* 0x000000030000780c */ /* 0x000fd60005f05670 */
[----:B------:R-:W-:Y:S05]  /*0290*/  @P1 BRA `(.L_x_5) ;  /* 0x0000000000201947 */ /* 0x000fea0003800000 */
[----:B------:R-:W3:Y:S02]  /*02a0*/  LDCU.64 UR4, c[0x0][0x348] ;  /* 0x00006900ff0477ac */ /* 0x000ee40008000a00 */
[----:B---3--:R-:W-:Y:S02]  /*02b0*/  UIADD3 UR6, UP1, UPT, UR4, 0x80, URZ ;  /* 0x0000008004067890 */ /* 0x008fe4000ff3e0ff */
[----:B------:R-:W-:Y:S02]  /*02c0*/  UIADD3 UR4, UP0, UPT, UR4, 0x180, URZ ;  /* 0x0000018004047890 */ /* 0x000fe4000ff1e0ff */
[----:B------:R-:W-:Y:S02]  /*02d0*/  UIADD3.X UR7, UPT, UPT, URZ, UR5, URZ, UP1, !UPT ;  /* 0x00000005ff077290 */ /* 0x000fe40008ffe4ff */
[----:B------:R-:W-:-:S07]  /*02e0*/  UIADD3.X UR5, UPT, UPT, URZ, UR5, URZ, UP0, !UPT ;  /* 0x00000005ff057290 */ /* 0x000fce00087fe4ff */
[----:B------:R3:W-:Y:S02]  /*02f0*/  UTMACCTL.PF [UR6] ;  /* 0x00000000060079b9 */ /* 0x0007e40008040000 */
[----:B------:R3:W-:Y:S02]  /*0300*/  UTMACCTL.PF [UR4] ;  /* 0x00000000040079b9 */ /* 0x0007e40008040000 */
[----:B---3--:R-:W-:Y:S01]  /*0310*/  NOP ;  /* 0x0000000000007918 */ /* 0x008fe20000000000 */
.L_x_5:
[----:B------:R-:W-:Y:S05]  /*0320*/  BSYNC.RECONVERGENT B0 ;  /* 0x0000000000007941 */ /* 0x000fea0003800200 */
.L_x_4:
[----:B------:R-:W-:Y:S04]  /*0330*/  BSSY.RECONVERGENT B0, `(.L_x_6) ;  /* 0x000000a000007945 */ /* 0x000fe80003800200 */
        /* <DEDUP_REMOVED lines=9> */
.L_x_7:
[----:B------:R-:W-:Y:S05]  /*03d0*/  BSYNC.RECONVERGENT B0 ;  /* 0x0000000000007941 */ /* 0x000fea0003800200 */
.L_x_6:
[----:B------:R-:W3:Y:S01]  /*03e0*/  LDCU.64 UR4, c[0x0][0x888] ;  /* 0x00011100ff0477ac */ /* 0x000ee20008000a00 */
[----:B------:R-:W-:Y:S02]  /*03f0*/  UISETP.EQ.U32.AND UP1, UPT, UR8, URZ, UPT ;  /* 0x000000ff0800728c */ /* 0x000fe4000bf22070 */
[----:B------:R-:W-:Y:S02]  /*0400*/  UPLOP3.LUT UP3, UPT, UPT, UPT, UPT, 0x80, 0x8 ;  /* 0x000000000008789c */ /* 0x000fe40003f6f070 */
[----:B---3--:R-:W-:-:S04]  /*0410*/  UISETP.NE.U32.AND UP0, UPT, UR4, URZ, UPT ;  /* 0x000000ff0400728c */ /* 0x008fc8000bf05070 */
[----:B------:R-:W-:-:S04]  /*0420*/  UISETP.NE.AND.EX UP0, UPT, UR5, URZ, UPT, UP0 ;  /* 0x000000ff0500728c */ /* 0x000fc8000bf05300 */
[----:B------:R-:W-:-:S04]  /*0430*/  UISETP.EQ.OR.EX UP2, UPT, UR9, URZ, !UP0, UP1 ;  /* 0x000000ff0900728c */ /* 0x000fc8000c742710 */
[----:B------:R-:W-:-:S06]  /*0440*/  UP2UR UR4, UPR, URZ, 0x4 ;  /* 0x00000004ff047883 */ /* 0x000fcc0008000000 */
[----:B------:R-:W-:Y:S01]  /*0450*/  MOV R86, UR4 ;  /* 0x0000000400567c02 */ /* 0x000fe20008000f00 */
[----:B------:R-:W-:Y:S06]  /*0460*/  BRA.U !UP2, `(.L_x_8) ;  /* 0x000000010a207547 */ /* 0x000fec000b800000 */
[----:B------:R-:W-:Y:S01]  /*0470*/  UISETP.NE.U32.AND UP1, UPT, UR8, URZ, UPT ;  /* 0x000000ff0800728c */ /* 0x000fe2000bf25070 */
[----:B-----5:R-:W-:Y:S01]  /*0480*/  FSETP.NEU.AND P0, PT, R41, RZ, PT ;  /* 0x000000ff2900720b */ /* 0x020fe20003f0d000 */
[----:B------:R-:W-:Y:S02]  /*0490*/  USEL UR4, URZ, 0xffffffff, UP0 ;  /* 0xffffffffff047887 */ /* 0x000fe40008000000 */
[----:B------:R-:W-:-:S10]  /*04a0*/  UISETP.NE.AND.EX UP1, UPT, UR9, URZ, UPT, UP1 ;  /* 0x000000ff0900728c */ /* 0x000fd4000bf25310 */
[----:B------:R-:W-:Y:S01]  /*04b0*/  VOTEU.ANY UP0, P0 ;  /* 0x0000000000ff7886 */ /* 0x000fe20000000100 */
[----:B------:R-:W-:-:S04]  /*04c0*/  @!UP1 USEL UR4, URZ, 0xffffffff, UP0 ;  /* 0xffffffffff049887 */ /* 0x000fc80008000000 */
[----:B------:R-:W-:-:S04]  /*04d0*/  ULOP3.LUT UR4, UR4, 0x1, URZ, 0xc0, !UPT ;  /* 0x0000000104047892 */ /* 0x000fc8000f8ec0ff */
[----:B------:R-:W-:-:S11]  /*04e0*/  UISETP.NE.U32.AND UP3, UPT, UR4, 0x1, UPT ;  /* 0x000000010400788c */ /* 0x000fd6000bf65070 */
.L_x_8:
[----:B-1----:R-:W1:Y:S01]  /*04f0*/  SHFL.IDX PT, R2, R85, RZ, 0x1f ;  /* 0x00001fff55027589 */ /* 0x002e6200000e0000 */
[----:B------:R-:W-:-:S04]  /*0500*/  UISETP.NE.AND UP0, UPT, UR17, 0x2, UPT ;  /* 0x000000021100788c */ /* 0x000fc8000bf05270 */
[----:B------:R-:W-:Y:S01]  /*0510*/  USEL UR38, URZ, 0x1, UP0 ;  /* 0x00000001ff267887 */ /* 0x000fe20008000000 */
[----:B-1----:R-:W-:-:S13]  /*0520*/  ISETP.NE.AND P0, PT, R2, RZ, PT ;  /* 0x000000ff0200720c */ /* 0x002fda0003f05270 */
[----:B------:R-:W-:Y:S05]  /*0530*/  @P0 BRA `(.L_x_9) ;  /* 0x0000000000580947 */ /* 0x000fea0003800000 */
[----:B------:R-:W1:Y:S01]  /*0540*/  S2UR UR4, SR_CgaCtaId ;  /* 0x00000000000479c3 */ /* 0x000e620000008800 */
[----:B------:R-:W-:Y:S01]  /*0550*/  UMOV UR5, 0x400 ;  /* 0x0000040000057882 */ /* 0x000fe20000000000 */
[----:B------:R-:W-:Y:S01]  /*0560*/  UMOV UR8, 0x1 ;  /* 0x0000000100087882 */ /* 0x000fe20000000000 */
[----:B------:R-:W-:Y:S01]  /*0570*/  UMOV UR6, 0x2 ;  /* 0x0000000200067882 */ /* 0x000fe20000000000 */
[----:B------:R-:W-:-:S04]  /*0580*/  UIADD3 UR8, UPT, UPT, -UR8, 0x100000, URZ ;  /* 0x0010000008087890 */ /* 0x000fc8000fffe1ff */
[----:B------:R-:W-:Y:S02]  /*0590*/  USHF.L.U32 UR9, UR8, 0xb, URZ ;  /* 0x0000000b08097899 */ /* 0x000fe400080006ff */
[----:B------:R-:W-:Y:S02]  /*05a0*/  USHF.L.U32 UR8, UR8, 0x1, URZ ;  /* 0x0000000108087899 */ /* 0x000fe400080006ff */
[----:B------:R-:W-:-:S04]  /*05b0*/  UIADD3 UR6, UPT, UPT, -UR6, 0x100000, URZ ;  /* 0x0010000006067890 */ /* 0x000fc8000fffe1ff */
[----:B------:R-:W-:Y:S02]  /*05c0*/  USHF.L.U32 UR7, UR6, 0xb, URZ ;  /* 0x0000000b06077899 */ /* 0x000fe400080006ff */
[----:B------:R-:W-:Y:S01]  /*05d0*/  USHF.L.U32 UR6, UR6, 0x1, URZ ;  /* 0x0000000106067899 */ /* 0x000fe200080006ff */
[----:B------:R-:W-:Y:S01]  /*05e0*/  ELECT P0, URZ, PT ;  /* 0x0000000000ff782f */ /* 0x000fe20003800000 */
[----:B-1----:R-:W-:Y:S01]  /*05f0*/  ULEA UR4, UR4, UR5, 0x18 ;  /* 0x0000000504047291 */ /* 0x002fe2000f8ec0ff */
[----:B------:R-:W1:Y:S11]  /*0600*/  FENCE.VIEW.ASYNC.S ;  /* 0x00000000000073c6 */ /* 0x000e760000000000 */
[----:B-1----:R1:W3:Y:S01]  /*0610*/  SYNCS.EXCH.64 URZ, [UR4], UR8 ;  /* 0x0000000804ff75b2 */ /* 0x0022e20008000100 */
[----:B------:R1:W4:Y:S01]  /*0620*/  SYNCS.EXCH.64 URZ, [UR4+0x20], UR6 ;  /* 0x0000200604ff75b2 */ /* 0x0003220008000100 */
[----:B------:R1:W1:Y:S01]  /*0630*/  SYNCS.EXCH.64 URZ, [UR4+0x8], UR8 ;  /* 0x0000080804ff75b2 */ /* 0x0002620008000100 */
[----:B------:R1:W1:Y:S01]  /*0640*/  SYNCS.EXCH.64 URZ, [UR4+0x28], UR6 ;  /* 0x0000280604ff75b2 */ /* 0x0002620008000100 */
[----:B------:R1:W1:Y:S01]  /*0650*/  SYNCS.EXCH.64 URZ, [UR4+0x10], UR8 ;  /* 0x0000100804ff75b2 */ /* 0x0002620008000100 */
[----:B------:R1:W1:Y:S01]  /*0660*/  SYNCS.EXCH.64 URZ, [UR4+0x30], UR6 ;  /* 0x0000300604ff75b2 */ /* 0x0002620008000100 */
[----:B------:R1:W1:Y:S01]  /*0670*/  SYNCS.EXCH.64 URZ, [UR4+0x18], UR8 ;  /* 0x0000180804ff75b2 */ /* 0x0002620008000100 */
[----:B------:R1:W1:Y:S01]  /*0680*/  SYNCS.EXCH.64 URZ, [UR4+0x38], UR6 ;  /* 0x0000380604ff75b2 */ /* 0x0002620008000100 */
[----:B------:R-:W-:Y:S01]  /*0690*/  NOP ;  /* 0x0000000000007918 */ /* 0x000fe20000000000 */
.L_x_9:
[----:B------:R-:W2:Y:S01]  /*06a0*/  SHFL.IDX PT, R2, R85, RZ, 0x1f ;  /* 0x00001fff55027589 */ /* 0x000ea200000e0000 */
[----:B------:R-:W-:Y:S01]  /*06b0*/  NOP ;  /* 0x0000000000007918 */ /* 0x000fe20000000000 */
[----:B--2---:R-:W-:-:S13]  /*06c0*/  ISETP.NE.AND P0, PT, R2, 0x1, PT ;  /* 0x000000010200780c */ /* 0x004fda0003f05270 */
[----:B------:R-:W-:Y:S05]  /*06d0*/  @P0 BRA `(.L_x_10) ;  /* 0x0000000000480947 */ /* 0x000fea0003800000 */
[----:B-1----:R-:W1:Y:S01]  /*06e0*/  S2UR UR4, SR_CgaCtaId ;  /* 0x00000000000479c3 */ /* 0x002e620000008800 */
        /* <DEDUP_REMOVED lines=12> */
[----:B-1----:R2:W1:Y:S01]  /*07b0*/  SYNCS.EXCH.64 URZ, [UR4+0x40], UR8 ;  /* 0x0000400804ff75b2 */ /* 0x0024620008000100 */
[----:B------:R2:W1:Y:S01]  /*07c0*/  SYNCS.EXCH.64 URZ, [UR4+0x50], UR6 ;  /* 0x0000500604ff75b2 */ /* 0x0004620008000100 */
[----:B------:R2:W1:Y:S01]  /*07d0*/  SYNCS.EXCH.64 URZ, [UR4+0x48], UR8 ;  /* 0x0000480804ff75b2 */ /* 0x0004620008000100 */
[----:B------:R2:W1:Y:S02]  /*07e0*/  SYNCS.EXCH.64 URZ, [UR4+0x58], UR6 ;  /* 0x0000580604ff75b2 */ /* 0x0004640008000100 */
[----:B--2---:R-:W-:Y:S01]  /*07f0*/  NOP ;  /* 0x0000000000007918 */ /* 0x004fe20000000000 */
.L_x_10:
[----:B------:R-:W2:Y:S01]  /*0800*/  SHFL.IDX PT, R2, R85, RZ, 0x1f ;  /* 0x00001fff55027589 */ /* 0x000ea200000e0000 */
[----:B------:R-:W-:Y:S01]  /*0810*/  NOP ;  /* 0x0000000000007918 */ /* 0x000fe20000000000 */
[----:B--2---:R-:W-:-:S13]  /*0820*/  ISETP.NE.AND P0, PT, R2, 0x3, PT ;  /* 0x000000030200780c */ /* 0x004fda0003f05270 */
[----:B------:R-:W-:Y:S05]  /*0830*/  @P0 BRA `(.L_x_11) ;  /* 0x0000000000300947 */ /* 0x000fea0003800000 */
[----:B-1----:R-:W1:Y:S01]  /*0840*/  S2UR UR6, SR_CgaCtaId ;  /* 0x00000000000679c3 */ /* 0x002e620000008800 */
[----:B------:R-:W-:Y:S01]  /*0850*/  UMOV UR4, 0x400 ;  /* 0x0000040000047882 */ /* 0x000fe20000000000 */
[----:B------:R-:W-:Y:S01]  /*0860*/  UMOV UR5, 0x20 ;  /* 0x0000002000057882 */ /* 0x000fe20000000000 */
[----:B------:R-:W-:Y:S01]  /*0870*/  ELECT P0, URZ, PT ;  /* 0x0000000000ff782f */ /* 0x000fe20003800000 */
[----:B-1----:R-:W-:Y:S02]  /*0880*/  ULEA UR6, UR6, UR4, 0x18 ;  /* 0x0000000406067291 */ /* 0x002fe4000f8ec0ff */
[----:B------:R-:W-:-:S04]  /*0890*/  UIADD3 UR4, UPT, UPT, -UR5, 0x100000, URZ ;  /* 0x0010000005047890 */ /* 0x000fc8000fffe1ff */
[----:B------:R-:W-:Y:S02]  /*08a0*/  USHF.L.U32 UR5, UR4, 0xb, URZ ;  /* 0x0000000b04057899 */ /* 0x000fe400080006ff */
[----:B------:R-:W-:Y:S01]  /*08b0*/  USHF.L.U32 UR4, UR4, 0x1, URZ ;  /* 0x0000000104047899 */ /* 0x000fe200080006ff */
[----:B------:R-:W1:Y:S11]  /*08c0*/  FENCE.VIEW.ASYNC.S ;  /* 0x00000000000073c6 */ /* 0x000e760000000000 */
[----:B-1----:R2:W1:Y:S01]  /*08d0*/  SYNCS.EXCH.64 URZ, [UR6+0x60], UR4 ;  /* 0x0000600406ff75b2 */ /* 0x0024620008000100 */
[----:B------:R2:W1:Y:S02]  /*08e0*/  SYNCS.EXCH.64 URZ, [UR6+0x68], UR4 ;  /* 0x0000680406ff75b2 */ /* 0x0004640008000100 */
[----:B--2---:R-:W-:Y:S01]  /*08f0*/  NOP ;  /* 0x0000000000007918 */ /* 0x004fe20000000000 */
.L_x_11:
[----:B------:R-:W2:Y:S01]  /*0900*/  SHFL.IDX PT, R2, R85, RZ, 0x1f ;  /* 0x00001fff55027589 */ /* 0x000ea200000e0000 */
[----:B------:R-:W-:Y:S01]  /*0910*/  NOP ;  /* 0x0000000000007918 */ /* 0x000fe20000000000 */
[----:B--2---:R-:W-:-:S13]  /*0920*/  ISETP.NE.AND P0, PT, R2, 0x4, PT ;  /* 0x000000040200780c */ /* 0x004fda0003f05270 */
[----:B------:R-:W-:Y:S05]  /*0930*/  @P0 BRA `(.L_x_12) ;  /* 0x00000000004c0947 */ /* 0x000fea0003800000 */
[----:B-1----:R-:W1:Y:S01]  /*0940*/  S2UR UR6, SR_CgaCtaId ;  /* 0x00000000000679c3 */ /* 0x002e620000008800 */
[----:B------:R-:W-:Y:S01]  /*0950*/  UMOV UR4, 0x1e0 ;  /* 0x000001e000047882 */ /* 0x000fe20000000000 */
[----:B------:R-:W-:Y:S01]  /*0960*/  UMOV UR5, 0x400 ;  /* 0x0000040000057882 */ /* 0x000fe20000000000 */
[----:B------:R-:W-:Y:S01]  /*0970*/  USEL UR4, UR4, 0x1a0, UP3 ;  /* 0x000001a004047887 */ /* 0x000fe20009800000 */
[----:B------:R-:W-:Y:S01]  /*0980*/  UMOV UR8, 0x1 ;  /* 0x0000000100087882 */ /* 0x000fe20000000000 */
[----:B------:R-:W-:Y:S01]  /*0990*/  ELECT P0, URZ, PT ;  /* 0x0000000000ff782f */ /* 0x000fe20003800000 */
[----:B------:R-:W-:-:S04]  /*09a0*/  UIADD3 UR8, UPT, UPT, -UR8, 0x100000, URZ ;  /* 0x0010000008087890 */ /* 0x000fc8000fffe1ff */
[----:B------:R-:W-:Y:S02]  /*09b0*/  USHF.L.U32 UR9, UR8, 0xb, URZ ;  /* 0x0000000b08097899 */ /* 0x000fe400080006ff */
[----:B------:R-:W-:Y:S02]  /*09c0*/  USHF.L.U32 UR8, UR8, 0x1, URZ ;  /* 0x0000000108087899 */ /* 0x000fe400080006ff */
[----:B-1----:R-:W-:Y:S02]  /*09d0*/  ULEA UR6, UR6, UR5, 0x18 ;  /* 0x0000000506067291 */ /* 0x002fe4000f8ec0ff */
[----:B------:R-:W-:-:S04]  /*09e0*/  UIADD3 UR4, UPT, UPT, -UR4, 0x100000, URZ ;  /* 0x0010000004047890 */ /* 0x000fc8000fffe1ff */
[----:B------:R-:W-:Y:S02]  /*09f0*/  USHF.L.U32 UR5, UR4, 0xb, URZ ;  /* 0x0000000b04057899 */ /* 0x000fe400080006ff */
[----:B------:R-:W-:Y:S01]  /*0a00*/  USHF.L.U32 UR4, UR4, 0x1, URZ ;  /* 0x0000000104047899 */ /* 0x000fe200080006ff */
[----:B------:R-:W1:Y:S03]  /*0a10*/  FENCE.VIEW.ASYNC.S ;  /* 0x00000000000073c6 */ /* 0x000e660000000000 */
[----:B-1----:R2:W1:Y:S08]  /*0a20*/  SYNCS.EXCH.64 URZ, [UR6+0x70], UR8 ;  /* 0x0000700806ff75b2 */ /* 0x0024700008000100 */
[----:B------:R2:W1:Y:S01]  /*0a30*/  SYNCS.EXCH.64 URZ, [UR6+0x80], UR4 ;  /* 0x0000800406ff75b2 */ /* 0x0004620008000100 */
[----:B------:R2:W1:Y:S01]  /*0a40*/  SYNCS.EXCH.64 URZ, [UR6+0x78], UR8 ;  /* 0x0000780806ff75b2 */ /* 0x0004620008000100 */
[----:B------:R2:W1:Y:S02]  /*0a50*/  SYNCS.EXCH.64 URZ, [UR6+0x88], UR4 ;  /* 0x0000880406ff75b2 */ /* 0x0004640008000100 */
[----:B--2---:R-:W-:Y:S01]  /*0a60*/  NOP ;  /* 0x0000000000007918 */ /* 0x004fe20000000000 */
.L_x_12:
        /* <DEDUP_REMOVED lines=20> */
[----:B------:R2:W1:Y:S01]  /*0bb0*/  SYNCS.EXCH.64 URZ, [UR4+0xb8], UR6 ;  /* 0x0000b80604ff75b2 */ /* 0x0004620008000100 */
[----:B------:R2:W1:Y:S01]  /*0bc0*/  SYNCS.EXCH.64 URZ, [UR4+0xa0], UR8 ;  /* 0x0000a00804ff75b2 */ /* 0x0004620008000100 */
[----:B------:R2:W1:Y:S01]  /*0bd0*/  SYNCS.EXCH.64 URZ, [UR4+0xc0], UR6 ;  /* 0x0000c00604ff75b2 */ /* 0x0004620008000100 */
[----:B------:R2:W1:Y:S01]  /*0be0*/  SYNCS.EXCH.64 URZ, [UR4+0xa8], UR8 ;  /* 0x0000a80804ff75b2 */ /* 0x0004620008000100 */
[----:B------:R2:W1:Y:S02]  /*0bf0*/  SYNCS.EXCH.64 URZ, [UR4+0xc8], UR6 ;  /* 0x0000c80604ff75b2 */ /* 0x0004640008000100 */
[----:B--2---:R-:W-:Y:S01]  /*0c00*/  NOP ;  /* 0x0000000000007918 */ /* 0x004fe20000000000 */
.L_x_13:
[----:B------:R-:W2:Y:S01]  /*0c10*/  SHFL.IDX PT, R2, R85, RZ, 0x1f ;  /* 0x00001fff55027589 */ /* 0x000ea200000e0000 */
[----:B------:R-:W-:Y:S01]  /*0c20*/  NOP ;  /* 0x0000000000007918 */ /* 0x000fe20000000000 */
[----:B--2---:R-:W-:-:S13]  /*0c30*/  ISETP.NE.AND P0, PT, R2, 0x3, PT ;  /* 0x000000030200780c */ /* 0x004fda0003f05270 */
[----:B------:R-:W-:Y:S05]  /*0c40*/  @P0 BRA `(.L_x_14) ;  /* 0x0000000000380947 */ /* 0x000fea0003800000 */
[----:B------:R-:W2:Y:S01]  /*0c50*/  S2UR UR5, SR_CgaCtaId ;  /* 0x00000000000579c3 */ /* 0x000ea20000008800 */
[----:B-1----:R-:W-:Y:S01]  /*0c60*/  UMOV UR4, 0x400 ;  /* 0x0000040000047882 */ /* 0x002fe20000000000 */
[----:B------:R-:W-:Y:S01]  /*0c70*/  UMOV UR6, 0x20 ;  /* 0x0000002000067882 */ /* 0x000fe20000000000 */
[----:B------:R-:W-:Y:S01]  /*0c80*/  ELECT P0, URZ, PT ;  /* 0x0000000000ff782f */ /* 0x000fe20003800000 */
[----:B------:R-:W-:-:S04]  /*0c90*/  UIADD3 UR6, UPT, UPT, -UR6, 0x100000, URZ ;  /* 0x0010000006067890 */ /* 0x000fc8000fffe1ff */
[----:B------:R-:W-:Y:S02]  /*0ca0*/  USHF.L.U32 UR7, UR6, 0xb, URZ ;  /* 0x0000000b06077899 */ /* 0x000fe400080006ff */
[----:B------:R-:W-:Y:S02]  /*0cb0*/  USHF.L.U32 UR6, UR6, 0x1, URZ ;  /* 0x0000000106067899 */ /* 0x000fe400080006ff */
[----:B--2---:R-:W-:Y:S01]  /*0cc0*/  ULEA UR4, UR5, UR4, 0x18 ;  /* 0x0000000405047291 */ /* 0x004fe2000f8ec0ff */
[----:B------:R-:W1:Y:S11]  /*0cd0*/  FENCE.VIEW.ASYNC.S ;  /* 0x00000000000073c6 */ /* 0x000e760000000000 */
[----:B-1----:R2:W1:Y:S01]  /*0ce0*/  SYNCS.EXCH.64 URZ, [UR4+0xd0], UR6 ;  /* 0x0000d00604ff75b2 */ /* 0x0024620008000100 */
[----:B------:R2:W1:Y:S01]  /*0cf0*/  SYNCS.EXCH.64 URZ, [UR4+0xe0], UR6 ;  /* 0x0000e00604ff75b2 */ /* 0x0004620008000100 */
[----:B------:R2:W1:Y:S01]  /*0d00*/  SYNCS.EXCH.64 URZ, [UR4+0xd8], UR6 ;  /* 0x0000d80604ff75b2 */ /* 0x0004620008000100 */
[----:B------:R2:W1:Y:S02]  /*0d10*/  SYNCS.EXCH.64 URZ, [UR4+0xe8], UR6 ;  /* 0x0000e80604ff75b2 */ /* 0x0004640008000100 */
[----:B--2---:R-:W-:Y:S01]  /*0d20*/  NOP ;  /* 0x0000000000007918 */ /* 0x004fe20000000000 */
.L_x_14:
[----:B-1----:R-:W1:Y:S01]  /*0d30*/  LDCU UR4, c[0x0][0x36c] ;  /* 0x00006d80ff0477ac */ /* 0x002e620008000800 */
[----:B------:R-:W-:Y:S01]  /*0d40*/  ISETP.NE.OR P3, PT, R0, 0x2, !P3 ;  /* 0x000000020000780c */ /* 0x000fe20005f65670 */
[----:B------:R-:W-:Y:S01]  /*0d50*/  NOP ;  /* 0x0000000000007918 */ /* 0x000fe20000000000 */
[----:B------:R-:W-:Y:S01]  /*0d60*/  LOP3.LUT R0, R93, 0x1f, RZ, 0xc0, !PT ;  /* 0x0000001f5d007812 */ /* 0x000fe200078ec0ff */
[----:B------:R-:W-:Y:S02]  /*0d70*/  UISETP.NE.AND UP4, UPT, UR17, URZ, UPT ;  /* 0x000000ff1100728c */ /* 0x000fe4000bf85270 */
[----:B-1----:R-:W-:-:S09]  /*0d80*/  UISETP.EQ.U32.AND UP5, UPT, UR4, 0x1, UPT ;  /* 0x000000010400788c */ /* 0x002fd2000bfa2070 */
[----:B------:R-:W-:Y:S05]  /*0d90*/  BRA.U !UP5, `(.L_x_15) ;  /* 0x000000010d087547 */ /* 0x000fea000b800000 */
[----:B---34-:R-:W-:Y:S01]  /*0da0*/  UCGABAR_ARV ;  /* 0x00000000000079c7 */ /* 0x018fe20008000000 */
[----:B------:R-:W-:Y:S05]  /*0db0*/  BRA `(.L_x_16) ;  /* 0x0000000000047947 */ /* 0x000fea0003800000 */
.L_x_15:
[----:B---34-:R-:W-:Y:S01]  /*0dc0*/  NOP ;  /* 0x0000000000007918 */ /* 0x018fe20000000000 */
.L_x_16:
[----:B------:R-:W1:Y:S01]  /*0dd0*/  S2UR UR7, SR_CTAID.X ;  /* 0x00000000000779c3 */ /* 0x000e620000002500 */
[----:B------:R-:W-:-:S05]  /*0de0*/  CS2R.32 R3, SR_CgaSize ;  /* 0x0000000000037805 */ /* 0x000fca0000008a00 */
[----:B------:R-:W-:-:S05]  /*0df0*/  IMAD R3, R3, -0xa0, RZ ;  /* 0xffffff6003037824 */ /* 0x000fca00078e02ff */
[----:B------:R-:W-:-:S14]  /*0e00*/  R2UR UR5, R3 ;  /* 0x00000000030572ca */ /* 0x000fdc00000e0000 */
[----:B------:R-:W2:Y:S01]  /*0e10*/  LDCU UR5, c[0x0][UR5+0x2b0] ;  /* 0x00005600050577ac */ /* 0x000ea20008000800 */
[----:B------:R-:W-:-:S05]  /*0e20*/  CS2R.32 R3, SR_CgaSize ;  /* 0x0000000000037805 */ /* 0x000fca0000008a00 */
[----:B------:R-:W-:-:S05]  /*0e30*/  IMAD R3, R3, -0xa0, RZ ;  /* 0xffffff6003037824 */ /* 0x000fca00078e02ff */
[----:B------:R-:W-:-:S14]  /*0e40*/  R2UR UR4, R3 ;  /* 0x00000000030472ca */ /* 0x000fdc00000e0000 */
[----:B------:R-:W3:Y:S01]  /*0e50*/  LDCU UR4, c[0x0][UR4+0x2b4] ;  /* 0x00005680040477ac */ /* 0x000ee20008000800 */
[----:B------:R-:W4:Y:S01]  /*0e60*/  S2UR UR8, SR_CTAID.Y ;  /* 0x00000000000879c3 */ /* 0x000f220000002600 */
[----:B------:R-:W3:Y:S01]  /*0e70*/  LDCU UR21, c[0x0][0xb24] ;  /* 0x00016480ff1577ac */ /* 0x000ee20008000800 */
[----:B------:R-:W-:-:S05]  /*0e80*/  CS2R.32 R3, SR_CgaSize ;  /* 0x0000000000037805 */ /* 0x000fca0000008a00 */
[----:B------:R-:W-:-:S05]  /*0e90*/  IMAD R3, R3, -0xa0, RZ ;  /* 0xffffff6003037824 */ /* 0x000fca00078e02ff */
[----:B------:R-:W-:-:S14]  /*0ea0*/  R2UR UR62, R3 ;  /* 0x00000000033e72ca */ /* 0x000fdc00000e0000 */
[----:B------:R-:W4:Y:S01]  /*0eb0*/  LDCU UR62, c[0x0][UR62+0x2a0] ;  /* 0x000054003e3e77ac */ /* 0x000f220008000800 */
[----:B------:R-:W4:Y:S01]  /*0ec0*/  S2UR UR9, SR_CgaCtaId ;  /* 0x00000000000979c3 */ /* 0x000f220000008800 */
[----:B------:R-:W-:-:S05]  /*0ed0*/  CS2R.32 R3, SR_CgaSize ;  /* 0x0000000000037805 */ /* 0x000fca0000008a00 */
[----:B------:R-:W-:-:S05]  /*0ee0*/  IMAD R3, R3, -0xa0, RZ ;  /* 0xffffff6003037824 */ /* 0x000fca00078e02ff */
[----:B------:R-:W-:-:S14]  /*0ef0*/  R2UR UR59, R3 ;  /* 0x00000000033b72ca */ /* 0x000fdc00000e0000 */
[----:B------:R-:W4:Y:S01]  /*0f00*/  LDCU UR59, c[0x0][UR59+0x2a4] ;  /* 0x000054803b3b77ac */ /* 0x000f220008000800 */
[----:B------:R-:W4:Y:S01]  /*0f10*/  LDCU UR42, c[0x0][0xb24] ;  /* 0x00016480ff2a77ac */ /* 0x000f220008000800 */
[----:B-1----:R-:W-:Y:S01]  /*0f20*/  I2FP.F32.U32 R3, UR7 ;  /* 0x0000000700037c45 */ /* 0x002fe20008201000 */
[----:B------:R-:W1:Y:S01]  /*0f30*/  S2UR UR36, SR_CTAID.Z ;  /* 0x00000000002479c3 */ /* 0x000e620000002700 */
[----:B------:R-:W1:Y:S03]  /*0f40*/  LDCU UR27, c[0x0][0xb30] ;  /* 0x00016600ff1b77ac */ /* 0x000e660008000800 */
[----:B--2---:R-:W-:Y:S01]  /*0f50*/  FMUL R3, R3, UR5 ;  /* 0x0000000503037c20 */ /* 0x004fe20008400000 */
[----:B---3--:R-:W-:Y:S01]  /*0f60*/  UISETP.GE.AND UP2, UPT, UR21, 0x1, UPT ;  /* 0x000000011500788c */ /* 0x008fe2000bf46270 */
[----:B----4-:R-:W-:Y:S01]  /*0f70*/  I2FP.F32.U32 R2, UR8 ;  /* 0x0000000800027c45 */ /* 0x010fe20008201000 */
[----:B------:R-:W-:Y:S01]  /*0f80*/  UMOV UR16, UR7 ;  /* 0x0000000700107c82 */ /* 0x000fe20008000000 */
[----:B------:R-:W-:-:S02]  /*0f90*/  UMOV UR20, UR8 ;  /* 0x0000000800147c82 */ /* 0x000fc40008000000 */
[----:B------:R-:W2:Y:S01]  /*0fa0*/  F2I.U32.TRUNC.NTZ R3, R3 ;  /* 0x0000000300037305 */ /* 0x000ea2000020f000 */
[----:B------:R-:W-:Y:S01]  /*0fb0*/  FMUL R2, R2, UR4 ;  /* 0x0000000402027c20 */ /* 0x000fe20008400000 */
[----:B------:R-:W-:-:S06]  /*0fc0*/  USHF.L.U32 UR28, UR9, 0xa, URZ ;  /* 0x0000000a091c7899 */ /* 0x000fcc00080006ff */
[----:B------:R-:W3:Y:S01]  /*0fd0*/  F2I.U32.TRUNC.NTZ R2, R2 ;  /* 0x0000000200027305 */ /* 0x000ee2000020f000 */
[----:B--2---:R-:W-:Y:S02]  /*0fe0*/  R2UR UR4, R3 ;  /* 0x00000000030472ca */ /* 0x004fe400000e0000 */
[----:B---3--:R-:W-:Y:S02]  /*0ff0*/  R2UR UR6, R2 ;  /* 0x00000000020672ca */ /* 0x008fe400000e0000 */
[----:B------:R-:W-:-:S09]  /*1000*/  PRMT R2, RZ, 0x7610, R2 ;  /* 0x00007610ff027816 */ /* 0x000fd20000000002 */
[----:B------:R-:W-:-:S04]  /*1010*/  UIADD3 UR5, UPT, UPT, -UR4, URZ, URZ ;  /* 0x000000ff04057290 */ /* 0x000fc8000fffe1ff */
[----:B------:R-:W-:Y:S02]  /*1020*/  UIMAD UR62, UR62, UR5, UR7 ;  /* 0x000000053e3e72a4 */ /* 0x000fe4000f8e0207 */
[----:B------:R-:W-:-:S04]  /*1030*/  UIADD3 UR4, UPT, UPT, -UR6, URZ, URZ ;  /* 0x000000ff06047290 */ /* 0x000fc8000fffe1ff */
[----:B------:R-:W-:Y:S01]  /*1040*/  UIMAD UR59, UR59, UR4, UR8 ;  /* 0x000000043b3b72a4 */ /* 0x000fe2000f8e0208 */
[----:B-1----:R-:W-:Y:S11]  /*1050*/  BRA.U UP4, `(.L_x_17) ;  /* 0x0000000104247547 */ /* 0x002ff6000b800000 */
[----:B------:R-:W-:Y:S02]  /*1060*/  UISETP.NE.AND UP0, UPT, UR59, URZ, UPT ;  /* 0x000000ff3b00728c */ /* 0x000fe4000bf05270 */
[----:B------:R-:W-:Y:S02]  /*1070*/  UISETP.NE.AND UP1, UPT, UR59, 0x1, UPT ;  /* 0x000000013b00788c */ /* 0x000fe4000bf25270 */
[----:B------:R-:W-:Y:S02]  /*1080*/  UISETP.EQ.OR UP0, UPT, UR62, URZ, !UP0 ;  /* 0x000000ff3e00728c */ /* 0x000fe4000c702670 */
[----:B------:R-:W-:Y:S02]  /*1090*/  USEL UR4, URZ, 0x2, UP1 ;  /* 0x00000002ff047887 */ /* 0x000fe40008800000 */
[----:B------:R-:W-:Y:S02]  /*10a0*/  USEL UR5, URZ, 0x1, !UP0 ;  /* 0x00000001ff057887 */ /* 0x000fe4000c000000 */
[----:B------:R-:W-:-:S04]  /*10b0*/  UISETP.NE.AND UP0, UPT, UR62, URZ, UPT ;  /* 0x000000ff3e00728c */ /* 0x000fc8000bf05270 */
[----:B------:R-:W-:-:S04]  /*10c0*/  USEL UR4, UR4, 0x2, UP0 ;  /* 0x0000000204047887 */ /* 0x000fc80008000000 */
[----:B------:R-:W-:-:S06]  /*10d0*/  UIADD3 UR4, UPT, UPT, UR5, UR4, URZ ;  /* 0x0000000405047290 */ /* 0x000fcc000fffe0ff */
[----:B------:R-:W-:Y:S02]  /*10e0*/  MOV R2, UR4 ;  /* 0x0000000400027c02 */ /* 0x000fe40008000f00 */
.L_x_17:
[----:B------:R-:W-:Y:S05]  /*10f0*/  BRA.U !UP2, `(.L_x_18) ;  /* 0x000000010ad47547 */ /* 0x000fea000b800000 */
[----:B------:R-:W1:Y:S01]  /*1100*/  LDCU.128 UR12, c[0x0][0xb10] ;  /* 0x00016200ff0c77ac */ /* 0x000e620008000c00 */
[----:B------:R-:W2:Y:S01]  /*1110*/  LDCU UR6, c[0x0][0x370] ;  /* 0x00006e00ff0677ac */ /* 0x000ea20008000800 */
[----:B------:R-:W3:Y:S01]  /*1120*/  LDCU UR5, c[0x0][0x374] ;  /* 0x00006e80ff0577ac */ /* 0x000ee20008000800 */
[----:B------:R-:W4:Y:S01]  /*1130*/  LDCU UR26, c[0x0][0xb0c] ;  /* 0x00016180ff1a77ac */ /* 0x000f220008000800 */
[----:B------:R-:W4:Y:S01]  /*1140*/  LDCU UR4, c[0x0][0xb20] ;  /* 0x00016400ff0477ac */ /* 0x000f220008000800 */
[----:B------:R-:W4:Y:S01]  /*1150*/  LDCU.64 UR8, c[0x0][0xb28] ;  /* 0x00016500ff0877ac */ /* 0x000f220008000a00 */
[----:B-1----:R-:W-:Y:S02]  /*1160*/  UISETP.NE.AND UP0, UPT, UR14, 0x1, UPT ;  /* 0x000000010e00788c */ /* 0x002fe4000bf05270 */
[----:B---3--:R-:W-:Y:S02]  /*1170*/  UIMAD.WIDE.U32 UR10, UR5, UR15, URZ ;  /* 0x0000000f050a72a5 */ /* 0x008fe4000f8e00ff */
[----:B--2---:R-:W-:-:S02]  /*1180*/  UIMAD.WIDE.U32 UR22, UR6, UR12, URZ ;  /* 0x0000000c061672a5 */ /* 0x004fc4000f8e00ff */
[----:B----4-:R-:W-:Y:S02]  /*1190*/  UISETP.NE.AND UP1, UPT, UR26, 0x1, UPT ;  /* 0x000000011a00788c */ /* 0x010fe4000bf25270 */
[----:B------:R-:W-:Y:S01]  /*11a0*/  UISETP.NE.AND UP2, UPT, UR21, 0x1, UPT ;  /* 0x000000011500788c */ /* 0x000fe2000bf45270 */
[----:B------:R-:W-:Y:S02]  /*11b0*/  UMOV UR10, UR11 ;  /* 0x0000000b000a7c82 */ /* 0x000fe40008000000 */
[----:B------:R-:W-:Y:S01]  /*11c0*/  UMOV UR22, UR23 ;  /* 0x0000001700167c82 */ /* 0x000fe20008000000 */
[----:B------:R-:W-:Y:S02]  /*11d0*/  @UP0 USHF.R.U32.HI UR5, URZ, UR4, UR10 ;  /* 0x00000004ff050299 */ /* 0x000fe4000801160a */
[----:B------:R-:W-:Y:S02]  /*11e0*/  UIMAD.WIDE.U32 UR24, UR20, UR15, URZ ;  /* 0x0000000f141872a5 */ /* 0x000fe4000f8e00ff */
[----:B------:R-:W-:-:S02]  /*11f0*/  UIMAD.WIDE.U32 UR10, UR5, UR8, URZ ;  /* 0x00000008050a72a5 */ /* 0x000fc4000f8e00ff */
[----:B------:R-:W-:Y:S02]  /*1200*/  @UP1 USHF.R.U32.HI UR6, URZ, UR13, UR22 ;  /* 0x0000000dff061299 */ /* 0x000fe40008011616 */
[----:B------:R-:W-:Y:S02]  /*1210*/  UIMAD.WIDE.U32 UR18, UR16, UR12, URZ ;  /* 0x0000000c101272a5 */ /* 0x000fe4000f8e00ff */
[----:B------:R-:W-:Y:S01]  /*1220*/  UIMAD.WIDE.U32 UR22, UR6, UR8, URZ ;  /* 0x00000008061672a5 */ /* 0x000fe2000f8e00ff */
[----:B------:R-:W-:Y:S01]  /*1230*/  UMOV UR24, UR25 ;  /* 0x0000001900187c82 */ /* 0x000fe20008000000 */
[----:B------:R-:W-:Y:S01]  /*1240*/  UMOV UR10, UR11 ;  /* 0x0000000b000a7c82 */ /* 0x000fe20008000000 */
[----:B------:R-:W-:Y:S02]  /*1250*/  USHF.R.U32.HI UR24, URZ, UR4, UR24 ;  /* 0x00000004ff187299 */ /* 0x000fe40008011618 */
[----:B------:R-:W-:Y:S02]  /*1260*/  @UP2 USHF.R.U32.HI UR5, URZ, UR9, UR10 ;  /* 0x00000009ff052299 */ /* 0x000fe4000801160a */
[----:B------:R-:W-:Y:S01]  /*1270*/  UMOV UR7, UR23 ;  /* 0x0000001700077c82 */ /* 0x000fe20008000000 */
[----:B------:R-:W-:Y:S01]  /*1280*/  UMOV UR18, UR19 ;  /* 0x0000001300127c82 */ /* 0x000fe20008000000 */
[----:B------:R-:W-:-:S02]  /*1290*/  @UP2 USHF.R.U32.HI UR6, URZ, UR9, UR7 ;  /* 0x00000009ff062299 */ /* 0x000fc40008011607 */
[----:B------:R-:W-:Y:S02]  /*12a0*/  USHF.R.U32.HI UR13, URZ, UR13, UR18 ;  /* 0x0000000dff0d7299 */ /* 0x000fe40008011612 */
[----:B------:R-:W-:Y:S02]  /*12b0*/  USEL UR4, UR20, UR24, !UP0 ;  /* 0x0000001814047287 */ /* 0x000fe4000c000000 */
[----:B------:R-:W-:Y:S02]  /*12c0*/  UIMAD UR7, UR5, UR21, URZ ;  /* 0x00000015050772a4 */ /* 0x000fe4000f8e02ff */
[----:B------:R-:W-:Y:S02]  /*12d0*/  USEL UR5, UR16, UR13, !UP1 ;  /* 0x0000000d10057287 */ /* 0x000fe4000c800000 */
[----:B------:R-:W-:Y:S02]  /*12e0*/  UIMAD UR12, UR6, UR21, URZ ;  /* 0x00000015060c72a4 */ /* 0x000fe4000f8e02ff */
[----:B------:R-:W-:-:S02]  /*12f0*/  UISETP.GE.AND UP0, UPT, UR4, UR7, UPT ;  /* 0x000000070400728c */ /* 0x000fc4000bf06270 */
[----:B------:R-:W-:Y:S02]  /*1300*/  UIMAD.WIDE.U32 UR10, UR4, UR8, URZ ;  /* 0x00000008040a72a5 */ /* 0x000fe4000f8e00ff */
[----:B------:R-:W-:Y:S02]  /*1310*/  UISETP.GE.OR UP0, UPT, UR5, UR12, UP0 ;  /* 0x0000000c0500728c */ /* 0x000fe40008706670 */
[----:B------:R-:W-:Y:S02]  /*1320*/  UIMAD.WIDE.U32 UR12, UR5, UR8, URZ ;  /* 0x00000008050c72a5 */ /* 0x000fe4000f8e00ff */
[----:B------:R-:W-:Y:S01]  /*1330*/  UIADD3 UR10, UPT, UPT, -UR4, URZ, URZ ;  /* 0x000000ff040a7290 */ /* 0x000fe2000fffe1ff */
[----:B------:R-:W-:Y:S01]  /*1340*/  UMOV UR8, UR11 ;  /* 0x0000000b00087c82 */ /* 0x000fe20008000000 */
[----:B------:R-:W-:Y:S02]  /*1350*/  UIADD3 UR11, UPT, UPT, -UR5, URZ, URZ ;  /* 0x000000ff050b7290 */ /* 0x000fe4000fffe1ff */
[----:B------:R-:W-:-:S03]  /*1360*/  USHF.R.U32.HI UR8, URZ, UR9, UR8 ;  /* 0x00000009ff087299 */ /* 0x000fc60008011608 */
[----:B------:R-:W-:Y:S01]  /*1370*/  @!UP0 UMOV UR7, UR13 ;  /* 0x0000000d00078c82 */ /* 0x000fe20008000000 */
[----:B------:R-:W-:Y:S02]  /*1380*/  UIMAD UR20, UR14, UR10, UR20 ;  /* 0x0000000a0e1472a4 */ /* 0x000fe4000f8e0214 */
[----:B------:R-:W-:Y:S02]  /*1390*/  USEL UR8, UR4, UR8, !UP2 ;  /* 0x0000000804087287 */ /* 0x000fe4000d000000 */
[----:B------:R-:W-:Y:S02]  /*13a0*/  @!UP0 USHF.R.U32.HI UR7, URZ, UR9, UR7 ;  /* 0x00000009ff078299 */ /* 0x000fe40008011607 */
[----:B------:R-:W-:Y:S02]  /*13b0*/  UIADD3 UR9, UPT, UPT, -UR8, URZ, URZ ;  /* 0x000000ff08097290 */ /* 0x000fe4000fffe1ff */
[----:B------:R-:W-:Y:S02]  /*13c0*/  @!UP0 USEL UR7, UR5, UR7, !UP2 ;  /* 0x0000000705078287 */ /* 0x000fe4000d000000 */
[----:B------:R-:W-:-:S02]  /*13d0*/  UIMAD UR9, UR21, UR9, UR4 ;  /* 0x00000009150972a4 */ /* 0x000fc4000f8e0204 */
[----:B------:R-:W-:Y:S02]  /*13e0*/  @!UP0 UIADD3 UR8, UPT, UPT, UR8, -UR7, URZ ;  /* 0x8000000708088290 */ /* 0x000fe4000fffe0ff */
[----:B------:R-:W-:Y:S02]  /*13f0*/  @!UP0 UIMAD UR6, UR9, UR6, UR7 ;  /* 0x00000006090682a4 */ /* 0x000fe4000f8e0207 */
[----:B------:R-:W-:Y:S02]  /*1400*/  @!UP0 UIMAD UR4, UR8, UR21, UR5 ;  /* 0x00000015080482a4 */ /* 0x000fe4000f8e0205 */
[----:B------:R-:W-:Y:S02]  /*1410*/  UIMAD UR16, UR26, UR11, UR16 ;  /* 0x0000000b1a1072a4 */ /* 0x000fe4000f8e0210 */
[----:B------:R-:W-:Y:S01]  /*1420*/  UIMAD UR20, UR4, UR14, UR20 ;  /* 0x0000000e041472a4 */ /* 0x000fe2000f8e0214 */
[----:B------:R-:W-:Y:S02]  /*1430*/  @!UP0 UMOV UR5, UR6 ;  /* 0x0000000600058c82 */ /* 0x000fe40008000000 */
[----:B------:R-:W-:-:S12]  /*1440*/  UIMAD UR16, UR5, UR26, UR16 ;  /* 0x0000001a051072a4 */ /* 0x000fd8000f8e0210 */
.L_x_18:
[----:B------:R-:W-:Y:S02]  /*1450*/  UISETP.NE.AND UP1, UPT, UR27, 0x1, UPT ;  /* 0x000000011b00788c */ /* 0x000fe4000bf25270 */
[----:B------:R-:W-:Y:S02]  /*1460*/  UISETP.NE.AND UP0, UPT, UR17, 0x2, UPT ;  /* 0x000000021100788c */ /* 0x000fe4000bf05270 */
[----:B------:R-:W-:-:S05]  /*1470*/  ULOP3.LUT UR28, UR28, 0x400, URZ, 0xc0, !UPT ;  /* 0x000004001c1c7892 */ /* 0x000fca000f8ec0ff */
[----:B------:R-:W-:Y:S07]  /*1480*/  BRA.U UP1, `(.L_x_19) ;  /* 0x0000000101447547 */ /* 0x000fee000b800000 */
[----:B------:R-:W1:Y:S01]  /*1490*/  LDCU.128 UR8, c[0x0][0xb10] ;  /* 0x00016200ff0877ac */ /* 0x000e620008000c00 */
[----:B------:R-:W2:Y:S01]  /*14a0*/  LDCU UR12, c[0x0][0xb0c] ;  /* 0x00016180ff0c77ac */ /* 0x000ea20008000800 */
[----:B------:R-:W3:Y:S01]  /*14b0*/  LDCU UR13, c[0x0][0xb20] ;  /* 0x00016400ff0d77ac */ /* 0x000ee20008000800 */
[----:B-1----:R-:W-:Y:S02]  /*14c0*/  UIMAD.WIDE.U32 UR6, UR16, UR8, URZ ;  /* 0x00000008100672a5 */ /* 0x002fe4000f8e00ff */
[----:B------:R-:W-:Y:S02]  /*14d0*/  UIMAD.WIDE.U32 UR4, UR20, UR11, URZ ;  /* 0x0000000b140472a5 */ /* 0x000fe4000f8e00ff */
[----:B--2---:R-:W-:Y:S02]  /*14e0*/  UISETP.NE.AND UP2, UPT, UR12, 0x1, UPT ;  /* 0x000000010c00788c */ /* 0x004fe4000bf45270 */
[----:B------:R-:W-:Y:S01]  /*14f0*/  UISETP.NE.AND UP1, UPT, UR10, 0x1, UPT ;  /* 0x000000010a00788c */ /* 0x000fe2000bf25270 */
[----:B------:R-:W-:-:S02]  /*1500*/  UMOV UR6, UR7 ;  /* 0x0000000700067c82 */ /* 0x000fc40008000000 */
[----:B------:R-:W-:Y:S01]  /*1510*/  UMOV UR4, UR5 ;  /* 0x0000000500047c82 */ /* 0x000fe20008000000 */
[----:B------:R-:W-:Y:S02]  /*1520*/  USHF.R.U32.HI UR6, URZ, UR9, UR6 ;  /* 0x00000009ff067299 */ /* 0x000fe40008011606 */
[----:B---3--:R-:W-:Y:S02]  /*1530*/  USHF.R.U32.HI UR4, URZ, UR13, UR4 ;  /* 0x0000000dff047299 */ /* 0x008fe40008011604 */
[----:B------:R-:W-:Y:S02]  /*1540*/  USEL UR5, UR16, UR6, !UP2 ;  /* 0x0000000610057287 */ /* 0x000fe4000d000000 */
[----:B------:R-:W-:-:S04]  /*1550*/  USEL UR4, UR20, UR4, !UP1 ;  /* 0x0000000414047287 */ /* 0x000fc8000c800000 */
[----:B------:R-:W-:Y:S02]  /*1560*/  UIADD3 UR6, UPT, UPT, UR5, -UR4, URZ ;  /* 0x8000000405067290 */ /* 0x000fe4000fffe0ff */
[----:B------:R-:W-:Y:S02]  /*1570*/  UIADD3 UR4, UPT, UPT, -UR5, UR4, URZ ;  /* 0x0000000405047290 */ /* 0x000fe4000fffe1ff */
[----:B------:R-:W-:Y:S02]  /*1580*/  UIMAD UR20, UR6, UR10, UR20 ;  /* 0x0000000a061472a4 */ /* 0x000fe4000f8e0214 */
[----:B------:R-:W-:-:S12]  /*1590*/  UIMAD UR16, UR4, UR12, UR16 ;  /* 0x0000000c041072a4 */ /* 0x000fd8000f8e0210 */
.L_x_19:
[----:B------:R-:W-:Y:S05]  /*15a0*/  BRA.U !UP5, `(.L_x_20) ;  /* 0x000000010d0c7547 */ /* 0x000fea000b800000 */
[----:B------:R-:W-:Y:S01]  /*15b0*/  UCGABAR_WAIT ;  /* 0x0000000000007dc7 */ /* 0x000fe20008000000 */
[----:B------:R-:W-:Y:S01]  /*15c0*/  CCTL.IVALL ;  /* 0x00000000ff00798f */ /* 0x000fe20002000000 */
[----:B------:R-:W-:Y:S05]  /*15d0*/  BRA `(.L_x_21) ;  /* 0x0000000000047947 */ /* 0x000fea0003800000 */
.L_x_20:
[----:B------:R-:W-:Y:S06]  /*15e0*/  BAR.SYNC.DEFER_BLOCKING 0x0 ;  /* 0x0000000000007b1d */ /* 0x000fec0000010000 */
.L_x_21:
[----:B------:R-:W-:Y:S05]  /*15f0*/  BRA.U UP0, `(.L_x_22) ;  /* 0x0000001100b47547 */ /* 0x000fea000b800000 */
[----:B------:R-:W1:Y:S01]  /*1600*/  LDCU UR6, c[0x0][0x38c] ;  /* 0x00007180ff0677ac */ /* 0x000e620008000800 */
[----:B------:R-:W2:Y:S01]  /*1610*/  S2UR UR8, SR_CgaCtaId ;  /* 0x00000000000879c3 */ /* 0x000ea20000008800 */
[----:B------:R-:W-:Y:S01]  /*1620*/  PLOP3.LUT P1, PT, PT, PT, UP3, 0x80, 0x8 ;  /* 0x000000000008781c */ /* 0x000fe20003f2f038 */
[----:B------:R-:W-:Y:S01]  /*1630*/  IMAD.MOV.U32 R12, RZ, RZ, 0x1 ;  /* 0x00000001ff0c7424 */ /* 0x000fe200078e00ff */
[----:B------:R-:W-:Y:S01]  /*1640*/  UMOV UR7, 0x400 ;  /* 0x0000040000077882 */ /* 0x000fe20000000000 */
[----:B------:R-:W-:Y:S01]  /*1650*/  UISETP.NE.AND UP1, UPT, UR17, URZ, UPT ;  /* 0x000000ff1100728c */ /* 0x000fe2000bf25270 */
[----:B------:R-:W-:Y:S02]  /*1660*/  ISETP.EQ.OR P2, PT, R0, RZ, P3 ;  /* 0x000000ff0000720c */ /* 0x000fe40001f42670 */
[----:B------:R-:W-:Y:S02]  /*1670*/  CS2R R10, SRZ ;  /* 0x00000000000a7805 */ /* 0x000fe4000001ff00 */
[----:B------:R-:W-:Y:S01]  /*1680*/  PLOP3.LUT P1, PT, P1, PT, PT, 0x8, 0x80 ;  /* 0x000000000080781c */ /* 0x000fe20000f2e170 */
[----:B------:R-:W-:Y:S01]  /*1690*/  IMAD.MOV.U32 R9, RZ, RZ, RZ ;  /* 0x000000ffff097224 */ /* 0x000fe200078e00ff */
[----:B------:R-:W3:Y:S01]  /*16a0*/  LDCU UR40, c[0x0][0x370] ;  /* 0x00006e00ff2877ac */ /* 0x000ee20008000800 */
[----:B------:R-:W-:Y:S01]  /*16b0*/  IMAD.MOV.U32 R8, RZ, RZ, 0x1 ;  /* 0x00000001ff087424 */ /* 0x000fe200078e00ff */
[----:B------:R-:W4:Y:S01]  /*16c0*/  LDCU.64 UR26, c[0x0][0x348] ;  /* 0x00006900ff1a77ac */ /* 0x000f220008000a00 */
[----:B-1----:R-:W-:-:S02]  /*16d0*/  UIADD3 UR5, UPT, UPT, UR6, 0x1f, URZ ;  /* 0x0000001f06057890 */ /* 0x002fc4000fffe0ff */
[----:B------:R-:W-:Y:S02]  /*16e0*/  USHF.R.U32.HI UR45, URZ, 0x5, UR28 ;  /* 0x00000005ff2d7899 */ /* 0x000fe4000801161c */
[----:B------:R-:W-:Y:S02]  /*16f0*/  USHF.R.S32.HI UR4, URZ, 0x1f, UR5 ;  /* 0x0000001fff047899 */ /* 0x000fe40008011405 */
[----:B------:R-:W-:Y:S02]  /*1700*/  UIADD3 UR46, UPT, UPT, UR6, 0x3e, URZ ;  /* 0x0000003e062e7890 */ /* 0x000fe4000fffe0ff */
[----:B------:R-:W-:Y:S02]  /*1710*/  ULEA.HI UR4, UR4, UR5, URZ, 0x5 ;  /* 0x0000000504047291 */ /* 0x000fe4000f8f28ff */
[----:B--2---:R-:W-:Y:S02]  /*1720*/  ULEA UR7, UR8, UR7, 0x18 ;  /* 0x0000000708077291 */ /* 0x004fe4000f8ec0ff */
[----:B------:R-:W-:-:S02]  /*1730*/  USHF.R.S32.HI UR43, URZ, 0x5, UR4 ;  /* 0x00000005ff2b7899 */ /* 0x000fc40008011404 */
[----:B------:R-:W-:Y:S02]  /*1740*/  UIADD3 UR4, UPT, UPT, UR6, -0x1, URZ ;  /* 0xffffffff06047890 */ /* 0x000fe4000fffe0ff */
[----:B------:R-:W-:Y:S02]  /*1750*/  UISETP.LT.U32.AND UP0, UPT, UR43, 0x4, UPT ;  /* 0x000000042b00788c */ /* 0x000fe4000bf01070 */
[----:B------:R-:W-:Y:S02]  /*1760*/  UISETP.GE.U32.AND UP2, UPT, UR4, -0x3f, UPT ;  /* 0xffffffc10400788c */ /* 0x000fe4000bf46070 */
[----:B------:R-:W-:Y:S01]  /*1770*/  USEL UR41, UR43, 0x4, UP0 ;  /* 0x000000042b297887 */ /* 0x000fe20008000000 */
[----:B------:R-:W1:Y:S03]  /*1780*/  LDCU UR39, c[0x0][0x374] ;  /* 0x00006e80ff2777ac */ /* 0x000e660008000800 */
[----:B------:R-:W-:-:S02]  /*1790*/  UIADD3 UR21, UPT, UPT, UR41, -0x1, URZ ;  /* 0xffffffff29157890 */ /* 0x000fc4000fffe0ff */
[----:B------:R-:W-:-:S03]  /*17a0*/  USEL UR24, UR38, 0x2, UP1 ;  /* 0x0000000226187887 */ /* 0x000fc60008800000 */
[----:B------:R-:W-:Y:S02]  /*17b0*/  @UP2 UIADD3 UR21, UPT, UPT, UR41, URZ, URZ ;  /* 0x000000ff29152290 */ /* 0x000fe4000fffe0ff */
[----:B------:R-:W-:Y:S02]  /*17c0*/  UIADD3 UR29, UPT, UPT, UR7, 0x4400, UR28 ;  /* 0x00004400071d7890 */ /* 0x000fe4000fffe01c */
[----:B------:R-:W-:Y:S02]  /*17d0*/  UIADD3 UR44, UPT, UPT, UR43, -UR41, URZ ;  /* 0x800000292b2c7290 */ /* 0x000fe4000fffe0ff */
[----:B------:R-:W-:Y:S01]  /*17e0*/  UIADD3 UR21, UPT, UPT, UR21, 0x1, URZ ;  /* 0x0000000115157890 */ /* 0x000fe2000fffe0ff */
[----:B---34-:R-:W-:-:S11]  /*17f0*/  UMOV UR5, URZ ;  /* 0x000000ff00057c82 */ /* 0x018fd60008000000 */
.L_x_42:
[----:B------:R-:W2:Y:S02]  /*1800*/  S2UR UR4, SR_CgaCtaId ;  /* 0x00000000000479c3 */ /* 0x000ea40000008800 */
[----:B--2---:R-:W-:-:S09]  /*1810*/  UISETP.NE.AND UP0, UPT, UR4, URZ, UPT ;  /* 0x000000ff0400728c */ /* 0x004fd2000bf05270 */
[----:B-1----:R-:W-:Y:S05]  /*1820*/  BRA.U UP0, `(.L_x_23) ;  /* 0x0000000100287547 */ /* 0x002fea000b800000 */
[----:B------:R-:W-:Y:S02]  /*1830*/  LEA R0, R9, UR7, 0x3 ;  /* 0x0000000709007c11 */ /* 0x000fe4000f8e18ff */
[----:B------:R-:W-:-:S04]  /*1840*/  SHF.L.U32 R3, R8, 0x1f, RZ ;  /* 0x0000001f08037819 */ /* 0x000fc800000006ff */
[----:B------:R-:W2:Y:S02]  /*1850*/  SYNCS.PHASECHK.TRANS64.TRYWAIT P0, [R0+URZ+0xe0], R3 ;  /* 0x0000e003000075a7 */ /* 0x000ea400080011ff */
[----:B--2---:R-:W-:Y:S05]  /*1860*/  @!P0 BRA `(.L_x_24) ;  /* 0x0000005c009c8947 */ /* 0x004fea0003800000 */
.L_x_112:
[----:B------:R3:W-:Y:S01]  /*1870*/  SYNCS.ARRIVE.TRANS64.A1T0 RZ, [R0+URZ+0xd0], RZ ;  /* 0x0000d0ff00ff79a7 */ /* 0x0007e200081000ff */
[----:B------:R-:W-:-:S05]  /*1880*/  VIADD R9, R9, 0x1 ;  /* 0x0000000109097836 */ /* 0x000fca0000000000 */
[----:B------:R-:W-:-:S04]  /*1890*/  ISETP.NE.AND P0, PT, R9, 0x2, PT ;  /* 0x000000020900780c */ /* 0x000fc80003f05270 */
[----:B--2---:R-:W-:Y:S02]  /*18a0*/  SEL R3, RZ, 0x1, P0 ;  /* 0x00000001ff037807 */ /* 0x004fe40000000000 */
[----:B------:R-:W-:Y:S02]  /*18b0*/  SEL R9, R9, RZ, P0 ;  /* 0x000000ff09097207 */ /* 0x000fe40000000000 */
[----:B------:R-:W-:-:S07]  /*18c0*/  LOP3.LUT R8, R8, R3, RZ, 0x3c, !PT ;  /* 0x0000000308087212 */ /* 0x000fce00078e3cff */
.L_x_23:
[----:B------:R-:W-:Y:S01]  /*18d0*/  ULEA UR4, UR5, UR7, 0x3 ;  /* 0x0000000705047291 */ /* 0x000fe2000f8e18ff */
[----:B---3--:R-:W-:Y:S01]  /*18e0*/  SHF.L.U32 R0, R12, 0x1f, RZ ;  /* 0x0000001f0c007819 */ /* 0x008fe200000006ff */
[----:B------:R-:W-:Y:S02]  /*18f0*/  UISETP.GE.U32.AND UP0, UPT, UR46, 0x3f, UPT ;  /* 0x0000003f2e00788c */ /* 0x000fe4000bf06070 */
[----:B------:R-:W-:Y:S02]  /*1900*/  USHF.L.U32 UR11, UR20, 0x7, URZ ;  /* 0x00000007140b7899 */ /* 0x000fe400080006ff */
[----:B------:R-:W-:Y:S01]  /*1910*/  ULEA UR35, UR16, UR45, 0x6 ;  /* 0x0000002d10237291 */ /* 0x000fe2000f8e30ff */
[----:B------:R-:W-:Y:S02]  /*1920*/  UMOV UR13, URZ ;  /* 0x000000ff000d7c82 */ /* 0x000fe40008000000 */
[----:B------:R2:W3:Y:S02]  /*1930*/  SYNCS.PHASECHK.TRANS64.TRYWAIT P0, [UR4+0x20], R0 ;  /* 0x00002000ff0075a7 */ /* 0x0004e40008001104 */
[----:B------:R-:W-:Y:S07]  /*1940*/  BRA.U !UP0, `(.L_x_25) ;  /* 0x0000000108bc7547 */ /* 0x000fee000b800000 */
[----:B------:R-:W-:Y:S01]  /*1950*/  UMOV UR6, URZ ;  /* 0x000000ff00067c82 */ /* 0x000fe20008000000 */
[----:B------:R-:W-:-:S05]  /*1960*/  UMOV UR4, UR5 ;  /* 0x0000000500047c82 */ /* 0x000fca0008000000 */
.L_x_31:
[----:B------:R-:W-:Y:S01]  /*1970*/  ULEA UR33, UR4, UR7, 0x3 ;  /* 0x0000000704217291 */ /* 0x000fe2000f8e18ff */
[----:B---3--:R-:W-:Y:S01]  /*1980*/  @!P3 MOV R2, 0x1800 ;  /* 0x000018000002b802 */ /* 0x008fe20000000f00 */
[----:B-1-3--:R-:W-:Y:S10]  /*1990*/  @P0 BRA `(.L_x_26) ;  /* 0x00000000000c0947 */ /* 0x00aff40003800000 */
[----:B------:R-:W-:-:S04]  /*19a0*/  SHF.L.U32 R3, R12, 0x1f, RZ ;  /* 0x0000001f0c037819 */ /* 0x000fc800000006ff */
[----:B------:R-:W3:Y:S02]  /*19b0*/  SYNCS.PHASECHK.TRANS64.TRYWAIT P0, [UR33+0x20], R3 ;  /* 0x00002003ff0075a7 */ /* 0x000ee40008001121 */
[----:B---3--:R-:W-:Y:S05]  /*19c0*/  @!P0 BRA `(.L_x_27) ;  /* 0x0000005c00588947 */ /* 0x008fea0003800000 */
.L_x_26:
[----:B------:R3:W-:Y:S01]  /*19d0*/  @!P3 SYNCS.ARRIVE.TRANS64 RZ, [UR33], R2 ;  /* 0x00000002ffffb9a7 */ /* 0x0007e20008000021 */
[----:B------:R-:W-:-:S04]  /*19e0*/  ULOP3.LUT UR5, UR24, 0x2, URZ, 0xfc, !UPT ;  /* 0x0000000218057892 */ /* 0x000fc8000f8efcff */
[----:B------:R-:W-:-:S09]  /*19f0*/  UISETP.NE.AND UP0, UPT, UR5, 0x2, UPT ;  /* 0x000000020500788c */ /* 0x000fd2000bf05270 */
[----:B------:R-:W-:Y:S05]  /*1a00*/  BRA.U UP0, `(.L_x_28) ;  /* 0x0000000100047547 */ /* 0x000fea000b800000 */
[----:B-1----:R-:W-:Y:S05]  /*1a10*/  BPT.TRAP 0x1 ;  /* 0x000000040000795c */ /* 0x002fea0000300000 */
.L_x_28:
[----:B------:R-:W-:Y:S04]  /*1a20*/  BSSY.RECONVERGENT B0, `(.L_x_29) ;  /* 0x0000003000007945 */ /* 0x000fe80003800200 */
[----:B------:R-:W-:Y:S05]  /*1a30*/  @P2 BRA `(.L_x_30) ;  /* 0x0000000000042947 */ /* 0x000fea0003800000 */
[----:B-1----:R-:W-:Y:S05]  /*1a40*/  BPT.TRAP 0x1 ;  /* 0x000000040000795c */ /* 0x002fea0000300000 */
.L_x_30:
[----:B-1----:R-:W-:Y:S05]  /*1a50*/  BSYNC.RECONVERGENT B0 ;  /* 0x0000000000007941 */ /* 0x002fea0003800200 */
.L_x_29:
[----:B------:R-:W-:Y:S02]  /*1a60*/  UIADD3 UR5, UPT, UPT, UR4, 0x1, URZ ;  /* 0x0000000104057890 */ /* 0x000fe4000fffe0ff */
[----:B------:R-:W-:Y:S02]  /*1a70*/  ULEA UR32, UR4, UR28, 0xb ;  /* 0x0000001c04207291 */ /* 0x000fe4000f8e58ff */
[----:B------:R-:W-:Y:S02]  /*1a80*/  UISETP.NE.AND UP0, UPT, UR5, 0x4, UPT ;  /* 0x000000040500788c */ /* 0x000fe4000bf05270 */
[----:B------:R-:W-:Y:S02]  /*1a90*/  UIADD3 UR16, UP1, UPT, UR26, 0x80, URZ ;  /* 0x000000801a107890 */ /* 0x000fe4000ff3e0ff */
[----:B------:R-:W-:Y:S02]  /*1aa0*/  USEL UR9, URZ, 0x1, UP0 ;  /* 0x00000001ff097887 */ /* 0x000fe40008000000 */
[----:B------:R-:W-:-:S02]  /*1ab0*/  USEL UR5, UR5, URZ, UP0 ;  /* 0x000000ff05057287 */ /* 0x000fc40008000000 */
[----:B------:R-:W-:Y:S02]  /*1ac0*/  UIADD3 UR14, UP0, UPT, UR26, 0x180, URZ ;  /* 0x000001801a0e7890 */ /* 0x000fe4000ff1e0ff */
[----:B------:R-:W-:Y:S01]  /*1ad0*/  ULEA UR8, UR5, UR7, 0x3 ;  /* 0x0000000705087291 */ /* 0x000fe2000f8e18ff */
[----:B------:R-:W-:Y:S01]  /*1ae0*/  LOP3.LUT R12, R12, UR9, RZ, 0x3c, !PT ;  /* 0x000000090c0c7c12 */ /* 0x000fe2000f8e3cff */
[----:B------:R-:W-:Y:S02]  /*1af0*/  USHF.L.U32 UR34, UR6, 0x5, URZ ;  /* 0x0000000506227899 */ /* 0x000fe400080006ff */
[----:B------:R-:W-:Y:S01]  /*1b00*/  UIADD3.X UR17, UPT, UPT, URZ, UR27, URZ, UP1, !UPT ;  /* 0x0000001bff117290 */ /* 0x000fe20008ffe4ff */
[----:B--2---:R-:W-:Y:S01]  /*1b10*/  SHF.L.U32 R0, R12, 0x1f, RZ ;  /* 0x0000001f0c007819 */ /* 0x004fe200000006ff */
[----:B------:R-:W-:Y:S02]  /*1b20*/  UIADD3 UR32, UPT, UPT, UR7, 0x4400, UR32 ;  /* 0x0000440007207890 */ /* 0x000fe4000fffe020 */
[----:B------:R-:W-:Y:S01]  /*1b30*/  UIADD3.X UR15, UPT, UPT, URZ, UR27, URZ, UP0, !UPT ;  /* 0x0000001bff0f7290 */ /* 0x000fe200087fe4ff */
[----:B------:R4:W1:Y:S01]  /*1b40*/  SYNCS.PHASECHK.TRANS64.TRYWAIT P0, [UR8+0x20], R0 ;  /* 0x00002000ff0075a7 */ /* 0x0008620008001108 */
[----:B------:R-:W-:Y:S01]  /*1b50*/  ULEA UR8, UR4, UR7, 0xc ;  /* 0x0000000704087291 */ /* 0x000fe2000f8e60ff */
[----:B------:R-:W-:Y:S01]  /*1b60*/  UMOV UR13, 0x30000 ;  /* 0x00030000000d7882 */ /* 0x000fe20000000000 */
[----:B------:R-:W-:-:S02]  /*1b70*/  UMOV UR18, 0x0 ;  /* 0x0000000000127882 */ /* 0x000fc40000000000 */
[----:B------:R-:W-:Y:S01]  /*1b80*/  UIADD3 UR8, UPT, UPT, UR8, 0x6400, URZ ;  /* 0x0000640008087890 */ /* 0x000fe2000fffe0ff */
[----:B------:R-:W-:Y:S01]  /*1b90*/  UMOV UR19, 0x10000000 ;  /* 0x1000000000137882 */ /* 0x000fe20000000000 */
[----:B------:R-:W-:Y:S01]  /*1ba0*/  UMOV UR12, UR36 ;  /* 0x00000024000c7c82 */ /* 0x000fe20008000000 */
[----:B------:R-:W-:Y:S01]  /*1bb0*/  UMOV UR9, UR33 ;  /* 0x0000002100097c82 */ /* 0x000fe20008000000 */
[----:B------:R-:W-:Y:S01]  /*1bc0*/  UMOV UR10, UR34 ;  /* 0x00000022000a7c82 */ /* 0x000fe20008000000 */
[----:B------:R2:W-:Y:S01]  /*1bd0*/  UTMALDG.3D.MULTICAST [UR32], [UR16], UR13, desc[UR18] ;  /* 0x00001220100073b4 */ /* 0x0005e2000801180d */
[----:B------:R-:W-:Y:S01]  /*1be0*/  UIADD3 UR6, UPT, UPT, UR6, 0x1, URZ ;  /* 0x0000000106067890 */ /* 0x000fe2000fffe0ff */
[----:B------:R-:W-:-:S03]  /*1bf0*/  UMOV UR4, UR5 ;  /* 0x0000000500047c82 */ /* 0x000fc60008000000 */
[----:B------:R-:W-:Y:S01]  /*1c00*/  UISETP.NE.AND UP0, UPT, UR6, UR21, UPT ;  /* 0x000000150600728c */ /* 0x000fe2000bf05270 */
[----:B------:R4:W-:Y:S01]  /*1c10*/  UTMALDG.3D [UR8], [UR14], desc[UR18] ;  /* 0x000012080e0075b4 */ /* 0x0009e20008011000 */
[----:B--2---:R-:W-:-:S07]  /*1c20*/  UMOV UR13, UR21 ;  /* 0x00000015000d7c82 */ /* 0x004fce0008000000 */
[----:B----4-:R-:W-:Y:S05]  /*1c30*/  BRA.U UP0, `(.L_x_31) ;  /* 0xfffffffd004c7547 */ /* 0x010fea000b83ffff */
.L_x_25:
[----:B------:R-:W-:Y:S01]  /*1c40*/  ULEA UR4, UR5, UR7, 0x3 ;  /* 0x0000000705047291 */ /* 0x000fe2000f8e18ff */
[----:B--2---:R-:W-:Y:S01]  /*1c50*/  SHF.L.U32 R0, R12, 0x1f, RZ ;  /* 0x0000001f0c007819 */ /* 0x004fe200000006ff */
[----:B------:R-:W-:Y:S01]  /*1c60*/  @!P1 SYNCS.ARRIVE.TRANS64.A1T0 RZ, [UR7+0x68], RZ ;  /* 0x000068ffffff99a7 */ /* 0x000fe20008100007 */
[----:B------:R-:W-:-:S06]  /*1c70*/  UISETP.GT.AND UP0, UPT, UR43, UR41, UPT ;  /* 0x000000292b00728c */ /* 0x000fcc000bf04270 */
[----:B-1-3--:R1:W2:Y:S03]  /*1c80*/  SYNCS.PHASECHK.TRANS64.TRYWAIT P0, [UR4+0x20], R0 ;  /* 0x00002000ff0075a7 */ /* 0x00a2a60008001104 */
[----:B------:R-:W-:Y:S05]  /*1c90*/  BRA.U !UP0, `(.L_x_32) ;  /* 0x0000000108bc7547 */ /* 0x000fea000b800000 */
[----:B------:R-:W-:Y:S01]  /*1ca0*/  UIADD3 UR25, UPT, UPT, UR44, UR13, URZ ;  /* 0x0000000d2c197290 */ /* 0x000fe2000fffe0ff */
[----:B------:R-:W-:-:S11]  /*1cb0*/  UMOV UR4, UR5 ;  /* 0x0000000500047c82 */ /* 0x000fd60008000000 */
.L_x_38:
[----:B------:R-:W-:Y:S01]  /*1cc0*/  ULEA UR17, UR4, UR7, 0x3 ;  /* 0x0000000704117291 */ /* 0x000fe2000f8e18ff */
[----:B--2---:R-:W-:Y:S01]  /*1cd0*/  @!P3 MOV R2, 0x1800 ;  /* 0x000018000002b802 */ /* 0x004fe20000000f00 */
[----:B--2-4-:R-:W-:Y:S10]  /*1ce0*/  @P0 BRA `(.L_x_33) ;  /* 0x00000000000c0947 */ /* 0x014ff40003800000 */
[----:B------:R-:W-:-:S04]  /*1cf0*/  SHF.L.U32 R3, R12, 0x1f, RZ ;  /* 0x0000001f0c037819 */ /* 0x000fc800000006ff */
[----:B------:R-:W2:Y:S02]  /*1d00*/  SYNCS.PHASECHK.TRANS64.TRYWAIT P0, [UR17+0x20], R3 ;  /* 0x00002003ff0075a7 */ /* 0x000ea40008001111 */
[----:B--2---:R-:W-:Y:S05]  /*1d10*/  @!P0 BRA `(.L_x_34) ;  /* 0x00000058009c8947 */ /* 0x004fea0003800000 */
.L_x_33:
[----:B------:R2:W-:Y:S01]  /*1d20*/  @!P3 SYNCS.ARRIVE.TRANS64 RZ, [UR17], R2 ;  /* 0x00000002ffffb9a7 */ /* 0x0005e20008000011 */
[----:B------:R-:W-:-:S04]  /*1d30*/  ULOP3.LUT UR5, UR24, 0x2, URZ, 0xfc, !UPT ;  /* 0x0000000218057892 */ /* 0x000fc8000f8efcff */
[----:B------:R-:W-:-:S09]  /*1d40*/  UISETP.NE.AND UP0, UPT, UR5, 0x2, UPT ;  /* 0x000000020500788c */ /* 0x000fd2000bf05270 */
[----:B------:R-:W-:Y:S05]  /*1d50*/  BRA.U UP0, `(.L_x_35) ;  /* 0x0000000100047547 */ /* 0x000fea000b800000 */
[----:B------:R-:W-:Y:S05]  /*1d60*/  BPT.TRAP 0x1 ;  /* 0x000000040000795c */ /* 0x000fea0000300000 */
.L_x_35:
[----:B------:R-:W-:Y:S04]  /*1d70*/  BSSY.RECONVERGENT B0, `(.L_x_36) ;  /* 0x0000003000007945 */ /* 0x000fe80003800200 */
[----:B------:R-:W-:Y:S05]  /*1d80*/  @P2 BRA `(.L_x_37) ;  /* 0x0000000000042947 */ /* 0x000fea0003800000 */
[----:B------:R-:W-:Y:S05]  /*1d90*/  BPT.TRAP 0x1 ;  /* 0x000000040000795c */ /* 0x000fea0000300000 */
.L_x_37:
[----:B------:R-:W-:Y:S05]  /*1da0*/  BSYNC.RECONVERGENT B0 ;  /* 0x0000000000007941 */ /* 0x000fea0003800200 */
.L_x_36:
[----:B------:R-:W-:Y:S02]  /*1db0*/  UIADD3 UR5, UPT, UPT, UR4, 0x1, URZ ;  /* 0x0000000104057890 */ /* 0x000fe4000fffe0ff */
[----:B------:R-:W-:Y:S02]  /*1dc0*/  UIADD3 UR14, UP1, UPT, UR26, 0x80, URZ ;  /* 0x000000801a0e7890 */ /* 0x000fe4000ff3e0ff */
[----:B------:R-:W-:Y:S02]  /*1dd0*/  UISETP.NE.AND UP0, UPT, UR5, 0x4, UPT ;  /* 0x000000040500788c */ /* 0x000fe4000bf05270 */
[----:B------:R-:W-:Y:S02]  /*1de0*/  USHF.L.U32 UR18, UR13, 0x5, URZ ;  /* 0x000000050d127899 */ /* 0x000fe400080006ff */
[----:B------:R-:W-:Y:S02]  /*1df0*/  USEL UR8, URZ, 0x1, UP0 ;  /* 0x00000001ff087887 */ /* 0x000fe40008000000 */
[----:B------:R-:W-:-:S02]  /*1e00*/  USEL UR5, UR5, URZ, UP0 ;  /* 0x000000ff05057287 */ /* 0x000fc40008000000 */
[----:B------:R-:W-:Y:S02]  /*1e10*/  UIADD3 UR22, UP0, UPT, UR26, 0x180, URZ ;  /* 0x000001801a167890 */ /* 0x000fe4000ff1e0ff */
[----:B------:R-:W-:Y:S01]  /*1e20*/  LOP3.LUT R12, R12, UR8, RZ, 0x3c, !PT ;  /* 0x000000080c0c7c12 */ /* 0x000fe2000f8e3cff */
[----:B------:R-:W-:Y:S02]  /*1e30*/  ULEA UR6, UR5, UR7, 0x3 ;  /* 0x0000000705067291 */ /* 0x000fe4000f8e18ff */
[----:B------:R-:W-:Y:S01]  /*1e40*/  ULEA UR8, UR4, UR7, 0xc ;  /* 0x0000000704087291 */ /* 0x000fe2000f8e60ff */
[----:B-1----:R-:W-:Y:S01]  /*1e50*/  SHF.L.U32 R0, R12, 0x1f, RZ ;  /* 0x0000001f0c007819 */ /* 0x002fe200000006ff */
[----:B------:R-:W-:Y:S02]  /*1e60*/  ULEA UR16, UR4, UR29, 0xb ;  /* 0x0000001d04107291 */ /* 0x000fe4000f8e58ff */
[----:B------:R-:W-:Y:S02]  /*1e70*/  UIADD3.X UR15, UPT, UPT, URZ, UR27, URZ, UP1, !UPT ;  /* 0x0000001bff0f7290 */ /* 0x000fe40008ffe4ff */
[----:B------:R-:W-:Y:S01]  /*1e80*/  UIADD3 UR8, UPT, UPT, UR8, 0x6400, URZ ;  /* 0x0000640008087890 */ /* 0x000fe2000fffe0ff */
[----:B------:R3:W4:Y:S01]  /*1e90*/  SYNCS.PHASECHK.TRANS64.TRYWAIT P0, [UR6+0x20], R0 ;  /* 0x00002000ff0075a7 */ /* 0x0007220008001106 */
[----:B------:R-:W-:Y:S01]  /*1ea0*/  UIADD3.X UR23, UPT, UPT, URZ, UR27, URZ, UP0, !UPT ;  /* 0x0000001bff177290 */ /* 0x000fe200087fe4ff */
[----:B------:R-:W-:Y:S01]  /*1eb0*/  UMOV UR6, 0x30000 ;  /* 0x0003000000067882 */ /* 0x000fe20000000000 */
[----:B------:R-:W-:Y:S01]  /*1ec0*/  UMOV UR30, 0x0 ;  /* 0x00000000001e7882 */ /* 0x000fe20000000000 */
[----:B------:R-:W-:Y:S01]  /*1ed0*/  UMOV UR31, 0x10000000 ;  /* 0x10000000001f7882 */ /* 0x000fe20000000000 */
[----:B------:R-:W-:Y:S01]  /*1ee0*/  UMOV UR19, UR35 ;  /* 0x0000002300137c82 */ /* 0x000fe20008000000 */
[----:B------:R-:W-:Y:S01]  /*1ef0*/  UMOV UR20, UR36 ;  /* 0x0000002400147c82 */ /* 0x000fe20008000000 */
[----:B------:R-:W-:Y:S01]  /*1f00*/  UMOV UR12, UR36 ;  /* 0x00000024000c7c82 */ /* 0x000fe20008000000 */
[----:B------:R-:W-:Y:S01]  /*1f10*/  UMOV UR9, UR17 ;  /* 0x0000001100097c82 */ /* 0x000fe20008000000 */
[----:B------:R-:W-:Y:S01]  /*1f20*/  UMOV UR10, UR18 ;  /* 0x00000012000a7c82 */ /* 0x000fe20008000000 */
[----:B------:R3:W-:Y:S01]  /*1f30*/  UTMALDG.3D.MULTICAST [UR16], [UR14], UR6, desc[UR30] ;  /* 0x00001e100e0073b4 */ /* 0x0007e20008011806 */
[----:B------:R-:W-:Y:S01]  /*1f40*/  UIADD3 UR13, UPT, UPT, UR13, 0x1, URZ ;  /* 0x000000010d0d7890 */ /* 0x000fe2000fffe0ff */
[----:B------:R-:W-:-:S03]  /*1f50*/  UMOV UR4, UR5 ;  /* 0x0000000500047c82 */ /* 0x000fc60008000000 */
[----:B------:R-:W-:Y:S01]  /*1f60*/  UISETP.NE.AND UP0, UPT, UR13, UR25, UPT ;  /* 0x000000190d00728c */ /* 0x000fe2000bf05270 */
[----:B------:R3:W-:Y:S08]  /*1f70*/  UTMALDG.3D [UR8], [UR22], desc[UR30] ;  /* 0x00001e08160075b4 */ /* 0x0007f00008011000 */
[----:B---3--:R-:W-:Y:S05]  /*1f80*/  BRA.U UP0, `(.L_x_38) ;  /* 0xfffffffd004c7547 */ /* 0x008fea000b83ffff */
.L_x_32:
[C---:B------:R-:W-:Y:S01]  /*1f90*/  LEA R3, R11.reuse, UR7, 0x3 ;  /* 0x000000070b037c11 */ /* 0x040fe2000f8e18ff */
[----:B------:R-:W-:Y:S01]  /*1fa0*/  NOP ;  /* 0x0000000000007918 */ /* 0x000fe20000000000 */
[----:B-1----:R-:W-:Y:S02]  /*1fb0*/  SHF.L.U32 R0, R10, 0x1f, RZ ;  /* 0x0000001f0a007819 */ /* 0x002fe400000006ff */
[----:B------:R-:W-:Y:S02]  /*1fc0*/  LEA R5, R11, UR7, 0x4 ;  /* 0x000000070b057c11 */ /* 0x000fe4000f8e20ff */
[----:B--2-4-:R-:W1:Y:S02]  /*1fd0*/  SYNCS.PHASECHK.TRANS64.TRYWAIT P0, [R3+URZ+0x70], R0 ;  /* 0x00007000030075a7 */ /* 0x014e6400080011ff */
[----:B-1----:R-:W-:Y:S05]  /*1fe0*/  @!P0 BRA `(.L_x_39) ;  /* 0x0000005800008947 */ /* 0x002fea0003800000 */
.L_x_115:
[----:B------:R-:W2:Y:S01]  /*1ff0*/  LDS.128 R4, [R5+0x100] ;  /* 0x0001000005047984 */ /* 0x000ea20000000c00 */
[----:B------:R-:W-:Y:S01]  /*2000*/  UISETP.GE.AND UP0, UPT, UR42, 0x1, UPT ;  /* 0x000000012a00788c */ /* 0x000fe2000bf06270 */
[----:B------:R-:W-:Y:S01]  /*2010*/  @!PT LDS RZ, [RZ] ;  /* 0x00000000fffff984 */ /* 0x000fe20000000800 */
[----:B------:R-:W-:Y:S01]  /*2020*/  @!PT LDS RZ, [RZ] ;  /* 0x00000000fffff984 */ /* 0x000fe20000000800 */
[----:B------:R-:W-:Y:S01]  /*2030*/  @!PT LDS RZ, [RZ] ;  /* 0x00000000fffff984 */ /* 0x000fe20000000800 */
[----:B------:R-:W-:Y:S01]  /*2040*/  @!PT LDS RZ, [RZ] ;  /* 0x00000000fffff984 */ /* 0x000fe20000000800 */
[----:B------:R3:W-:Y:S06]  /*2050*/  MEMBAR.ALL.CTA ;  /* 0x0000000000007992 */ /* 0x0007ec0000008000 */
[----:B---3--:R-:W3:Y:S01]  /*2060*/  FENCE.VIEW.ASYNC.S ;  /* 0x00000000000073c6 */ /* 0x008ee20000000000 */
[----:B--2---:R-:W-:-:S13]  /*2070*/  LOP3.LUT P0, RZ, R6, 0x1, RZ, 0xc0, !PT ;  /* 0x0000000106ff7812 */ /* 0x004fda000780c0ff */
[----:B---3--:R-:W-:Y:S01]  /*2080*/  VOTEU.ANY UP1, P0 ;  /* 0x0000000000ff7886 */ /* 0x008fe20000020100 */
[----:B------:R-:W-:-:S13]  /*2090*/  PLOP3.LUT P0, PT, PT, PT, UP1, 0x80, 0x8 ;  /* 0x000000000008781c */ /* 0x000fda0003f0f018 */
[----:B-1----:R-:W-:Y:S02]  /*20a0*/  @P0 LOP3.LUT R0, R5, 0xffff, RZ, 0xc0, !PT ;  /* 0x0000ffff05000812 */ /* 0x002fe400078ec0ff */
[----:B------:R-:W-:Y:S02]  /*20b0*/  @P0 MOV R2, R4 ;  /* 0x0000000400020202 */ /* 0x000fe40000000f00 */
[----:B------:R-:W-:Y:S01]  /*20c0*/  @P0 R2UR UR6, R0 ;  /* 0x00000000000602ca */ /* 0x000fe200000e0000 */
[----:B------:R-:W-:Y:S01]  /*20d0*/  VIADD R0, R3, 0x80 ;  /* 0x0000008003007836 */ /* 0x000fe20000000000 */
[----:B------:R-:W-:Y:S02]  /*20e0*/  @P0 SHF.R.U32.HI R4, RZ, 0x10, R5 ;  /* 0x00000010ff040819 */ /* 0x000fe40000011605 */
[----:B------:R-:W-:Y:S02]  /*20f0*/  @P0 R2UR UR8, R2 ;  /* 0x00000000020802ca */ /* 0x000fe400000e0000 */
[----:B------:R-:W-:-:S02]  /*2100*/  PRMT R0, RZ, 0x654, R0 ;  /* 0x00000654ff007816 */ /* 0x000fc40000000000 */
[----:B------:R-:W-:Y:S02]  /*2110*/  @P0 R2UR UR4, R4 ;  /* 0x00000000040402ca */ /* 0x000fe400000e0000 */
[----:B------:R1:W-:Y:S03]  /*2120*/  SYNCS.ARRIVE.TRANS64.RED.A1T0 RZ, [R0+URZ], RZ ;  /* 0x000000ff00ff79a7 */ /* 0x0003e600081004ff */
[----:B------:R-:W-:-:S04]  /*2130*/  @UP1 UMOV UR37, UR6 ;  /* 0x0000000600251c82 */ /* 0x000fc80008000000 */
[----:B------:R-:W-:-:S04]  /*2140*/  @UP1 UMOV UR38, UR8 ;  /* 0x0000000800261c82 */ /* 0x000fc80008000000 */
[----:B------:R-:W-:Y:S01]  /*2150*/  @UP1 UMOV UR36, UR4 ;  /* 0x0000000400241c82 */ /* 0x000fe20008000000 */
[----:B------:R-:W-:Y:S05]  /*2160*/  BRA.U !UP0, `(.L_x_40) ;  /* 0x0000000108d47547 */ /* 0x000fea000b800000 */
[----:B------:R-:W2:Y:S01]  /*2170*/  LDCU.128 UR12, c[0x0][0xb10] ;  /* 0x00016200ff0c77ac */ /* 0x000ea20008000c00 */
[----:B------:R-:W3:Y:S01]  /*2180*/  LDCU UR25, c[0x0][0xb20] ;  /* 0x00016400ff1977ac */ /* 0x000ee20008000800 */
[----:B------:R-:W4:Y:S01]  /*2190*/  LDCU UR20, c[0x0][0xb0c] ;  /* 0x00016180ff1477ac */ /* 0x000f220008000800 */
[----:B------:R-:W1:Y:S01]  /*21a0*/  LDCU.64 UR10, c[0x0][0xb28] ;  /* 0x00016500ff0a77ac */ /* 0x000e620008000a00 */
[----:B------:R-:W-:Y:S02]  /*21b0*/  UISETP.NE.AND UP3, UPT, UR42, 0x1, UPT ;  /* 0x000000012a00788c */ /* 0x000fe4000bf65270 */
[----:B--2---:R-:W-:Y:S02]  /*21c0*/  UIMAD.WIDE.U32 UR16, UR39, UR15, URZ ;  /* 0x0000000f271072a5 */ /* 0x004fe4000f8e00ff */
[----:B------:R-:W-:Y:S02]  /*21d0*/  UIMAD.WIDE.U32 UR8, UR40, UR12, URZ ;  /* 0x0000000c280872a5 */ /* 0x000fe4000f8e00ff */
[----:B------:R-:W-:-:S02]  /*21e0*/  UISETP.NE.AND UP0, UPT, UR14, 0x1, UPT ;  /* 0x000000010e00788c */ /* 0x000fc4000bf05270 */
[----:B------:R-:W-:Y:S01]  /*21f0*/  UIMAD.WIDE.U32 UR22, UR37, UR15, URZ ;  /* 0x0000000f251672a5 */ /* 0x000fe2000f8e00ff */
[----:B------:R-:W-:Y:S02]  /*2200*/  UMOV UR16, UR17 ;  /* 0x0000001100107c82 */ /* 0x000fe40008000000 */
[----:B------:R-:W-:Y:S01]  /*2210*/  UMOV UR8, UR9 ;  /* 0x0000000900087c82 */ /* 0x000fe20008000000 */
[----:B---3--:R-:W-:Y:S02]  /*2220*/  USHF.R.U32.HI UR16, URZ, UR25, UR16 ;  /* 0x00000019ff107299 */ /* 0x008fe40008011610 */
[----:B----4-:R-:W-:Y:S02]  /*2230*/  UISETP.NE.AND UP2, UPT, UR20, 0x1, UPT ;  /* 0x000000011400788c */ /* 0x010fe4000bf45270 */
[----:B------:R-:W-:Y:S02]  /*2240*/  USHF.R.U32.HI UR8, URZ, UR13, UR8 ;  /* 0x0000000dff087299 */ /* 0x000fe40008011608 */
[----:B------:R-:W-:-:S02]  /*2250*/  USEL UR6, UR39, UR16, !UP0 ;  /* 0x0000001027067287 */ /* 0x000fc4000c000000 */
[----:B------:R-:W-:Y:S02]  /*2260*/  USEL UR8, UR40, UR8, !UP2 ;  /* 0x0000000828087287 */ /* 0x000fe4000d000000 */
[----:B-1----:R-:W-:Y:S01]  /*2270*/  UIMAD.WIDE.U32 UR16, UR6, UR10, URZ ;  /* 0x0000000a061072a5 */ /* 0x002fe2000f8e00ff */
[----:B------:R-:W-:Y:S01]  /*2280*/  UMOV UR4, UR23 ;  /* 0x0000001700047c82 */ /* 0x000fe20008000000 */
[----:B------:R-:W-:Y:S02]  /*2290*/  UIMAD.WIDE.U32 UR18, UR38, UR12, URZ ;  /* 0x0000000c261272a5 */ /* 0x000fe4000f8e00ff */
[----:B------:R-:W-:-:S03]  /*22a0*/  UIMAD.WIDE.U32 UR22, UR8, UR10, URZ ;  /* 0x0000000a081672a5 */ /* 0x000fc6000f8e00ff */
[----:B------:R-:W-:Y:S01]  /*22b0*/  UMOV UR16, UR17 ;  /* 0x0000001100107c82 */ /* 0x000fe20008000000 */
[----:B------:R-:W-:Y:S02]  /*22c0*/  USHF.R.U32.HI UR4, URZ, UR25, UR4 ;  /* 0x00000019ff047299 */ /* 0x000fe40008011604 */
[----:B------:R-:W-:Y:S01]  /*22d0*/  @UP3 USHF.R.U32.HI UR6, URZ, UR11, UR16 ;  /* 0x0000000bff063299 */ /* 0x000fe20008011610 */
[----:B------:R-:W-:Y:S01]  /*22e0*/  UMOV UR18, UR19 ;  /* 0x0000001300127c82 */ /* 0x000fe20008000000 */
[----:B------:R-:W-:Y:S01]  /*22f0*/  UMOV UR22, UR23 ;  /* 0x0000001700167c82 */ /* 0x000fe20008000000 */
[----:B------:R-:W-:Y:S02]  /*2300*/  USHF.R.U32.HI UR13, URZ, UR13, UR18 ;  /* 0x0000000dff0d7299 */ /* 0x000fe40008011612 */
[----:B------:R-:W-:Y:S02]  /*2310*/  USEL UR4, UR37, UR4, !UP0 ;  /* 0x0000000425047287 */ /* 0x000fe4000c000000 */
[----:B------:R-:W-:-:S02]  /*2320*/  @UP3 USHF.R.U32.HI UR8, URZ, UR11, UR22 ;  /* 0x0000000bff083299 */ /* 0x000fc40008011616 */
[----:B------:R-:W-:Y:S02]  /*2330*/  UIMAD UR9, UR42, UR6, URZ ;  /* 0x000000062a0972a4 */ /* 0x000fe4000f8e02ff */
[----:B------:R-:W-:Y:S02]  /*2340*/  USEL UR6, UR38, UR13, !UP2 ;  /* 0x0000000d26067287 */ /* 0x000fe4000d000000 */
[----:B------:R-:W-:Y:S02]  /*2350*/  UIMAD UR12, UR42, UR8, URZ ;  /* 0x000000082a0c72a4 */ /* 0x000fe4000f8e02ff */
[----:B------:R-:W-:Y:S02]  /*2360*/  UISETP.GE.AND UP0, UPT, UR4, UR9, UPT ;  /* 0x000000090400728c */ /* 0x000fe4000bf06270 */
[----:B------:R-:W-:Y:S02]  /*2370*/  UIMAD.WIDE.U32 UR16, UR4, UR10, URZ ;  /* 0x0000000a041072a5 */ /* 0x000fe4000f8e00ff */
[----:B------:R-:W-:-:S02]  /*2380*/  UISETP.GE.OR UP0, UPT, UR6, UR12, UP0 ;  /* 0x0000000c0600728c */ /* 0x000fc40008706670 */
        /* <DEDUP_REMOVED lines=19> */
.L_x_40:
[----:B------:R-:W2:Y:S02]  /*24c0*/  LDCU UR4, c[0x0][0xb30] ;  /* 0x00016600ff0477ac */ /* 0x000ea40008000800 */
[----:B--2---:R-:W-:-:S09]  /*24d0*/  UISETP.NE.AND UP0, UPT, UR4, 0x1, UPT ;  /* 0x000000010400788c */ /* 0x004fd2000bf05270 */
[----:B------:R-:W-:Y:S05]  /*24e0*/  BRA.U UP0, `(.L_x_41) ;  /* 0x0000000100447547 */ /* 0x000fea000b800000 */
[----:B------:R-:W2:Y:S01]  /*24f0*/  LDCU.128 UR12, c[0x0][0xb10] ;  /* 0x00016200ff0c77ac */ /* 0x000ea20008000c00 */
[----:B------:R-:W3:Y:S01]  /*2500*/  LDCU UR16, c[0x0][0xb0c] ;  /* 0x00016180ff1077ac */ /* 0x000ee20008000800 */
[----:B------:R-:W4:Y:S01]  /*2510*/  LDCU UR17, c[0x0][0xb20] ;  /* 0x00016400ff1177ac */ /* 0x000f220008000800 */
[----:B--2---:R-:W-:Y:S02]  /*2520*/  UIMAD.WIDE.U32 UR10, UR38, UR12, URZ ;  /* 0x0000000c260a72a5 */ /* 0x004fe4000f8e00ff */
[----:B------:R-:W-:Y:S02]  /*2530*/  UIMAD.WIDE.U32 UR8, UR37, UR15, URZ ;  /* 0x0000000f250872a5 */ /* 0x000fe4000f8e00ff */
[----:B---3--:R-:W-:Y:S02]  /*2540*/  UISETP.NE.AND UP2, UPT, UR16, 0x1, UPT ;  /* 0x000000011000788c */ /* 0x008fe4000bf45270 */
[----:B------:R-:W-:Y:S01]  /*2550*/  UISETP.NE.AND UP0, UPT, UR14, 0x1, UPT ;  /* 0x000000010e00788c */ /* 0x000fe2000bf05270 */
[----:B------:R-:W-:-:S02]  /*2560*/  UMOV UR6, UR11 ;  /* 0x0000000b00067c82 */ /* 0x000fc40008000000 */
[----:B------:R-:W-:Y:S01]  /*2570*/  UMOV UR4, UR9 ;  /* 0x0000000900047c82 */ /* 0x000fe20008000000 */
[----:B------:R-:W-:Y:S02]  /*2580*/  USHF.R.U32.HI UR6, URZ, UR13, UR6 ;  /* 0x0000000dff067299 */ /* 0x000fe40008011606 */
[----:B----4-:R-:W-:Y:S02]  /*2590*/  USHF.R.U32.HI UR4, URZ, UR17, UR4 ;  /* 0x00000011ff047299 */ /* 0x010fe40008011604 */
[----:B------:R-:W-:Y:S02]  /*25a0*/  USEL UR6, UR38, UR6, !UP2 ;  /* 0x0000000626067287 */ /* 0x000fe4000d000000 */
[----:B------:R-:W-:-:S04]  /*25b0*/  USEL UR4, UR37, UR4, !UP0 ;  /* 0x0000000425047287 */ /* 0x000fc8000c000000 */
[----:B------:R-:W-:Y:S02]  /*25c0*/  UIADD3 UR8, UPT, UPT, UR6, -UR4, URZ ;  /* 0x8000000406087290 */ /* 0x000fe4000fffe0ff */
[----:B------:R-:W-:Y:S02]  /*25d0*/  UIADD3 UR4, UPT, UPT, -UR6, UR4, URZ ;  /* 0x0000000406047290 */ /* 0x000fe4000fffe1ff */
[----:B------:R-:W-:Y:S02]  /*25e0*/  UIMAD UR37, UR8, UR14, UR37 ;  /* 0x0000000e082572a4 */ /* 0x000fe4000f8e0225 */
[----:B------:R-:W-:-:S12]  /*25f0*/  UIMAD UR38, UR4, UR16, UR38 ;  /* 0x00000010042672a4 */ /* 0x000fd8000f8e0226 */
.L_x_41:
[----:B------:R-:W-:Y:S01]  /*2600*/  VIADD R11, R11, 0x1 ;  /* 0x000000010b0b7836 */ /* 0x000fe20000000000 */
[----:B------:R-:W-:Y:S01]  /*2610*/  PLOP3.LUT P1, PT, PT, PT, PT, 0x80, 0x8 ;  /* 0x000000000008781c */ /* 0x000fe20003f2f070 */
[----:B------:R-:W-:Y:S02]  /*2620*/  UIADD3 UR16, UPT, UPT, UR38, UR62, URZ ;  /* 0x0000003e26107290 */ /* 0x000fe4000fffe0ff */
[----:B------:R-:W-:Y:S01]  /*2630*/  UIADD3 UR20, UPT, UPT, UR37, UR59, URZ ;  /* 0x0000003b25147290 */ /* 0x000fe2000fffe0ff */
[----:B------:R-:W-:-:S04]  /*2640*/  ISETP.NE.AND P0, PT, R11, 0x2, PT ;  /* 0x000000020b00780c */ /* 0x000fc80003f05270 */
[----:B------:R-:W-:Y:S02]  /*2650*/  SEL R3, RZ, 0x1, P0 ;  /* 0x00000001ff037807 */ /* 0x000fe40000000000 */
[----:B------:R-:W-:Y:S02]  /*2660*/  SEL R11, R11, RZ, P0 ;  /* 0x000000ff0b0b7207 */ /* 0x000fe40000000000 */
[----:B------:R-:W-:Y:S01]  /*2670*/  LOP3.LUT R10, R10, R3, RZ, 0x3c, !PT ;  /* 0x000000030a0a7212 */ /* 0x000fe200078e3cff */
[----:B------:R-:W-:Y:S06]  /*2680*/  BRA.U UP1, `(.L_x_42) ;  /* 0xfffffff1015c7547 */ /* 0x000fec000b83ffff */
[----:B------:R-:W-:Y:S01]  /*2690*/  UIADD3 UR7, UPT, UPT, UR7, 0x20, URZ ;  /* 0x0000002007077890 */ /* 0x000fe2000fffe0ff */
[----:B------:R-:W-:-:S03]  /*26a0*/  SHF.L.U32 R3, R12, 0x1f, RZ ;  /* 0x0000001f0c037819 */ /* 0x000fc600000006ff */
[----:B------:R-:W-:-:S09]  /*26b0*/  ULEA UR4, UR5, UR7, 0x3 ;  /* 0x0000000705047291 */ /* 0x000fd2000f8e18ff */
[----:B------:R-:W2:Y:S02]  /*26c0*/  SYNCS.PHASECHK.TRANS64.TRYWAIT P0, [UR4], R3 ;  /* 0x00000003ff0075a7 */ /* 0x000ea40008001104 */
[----:B--2---:R-:W-:Y:S05]  /*26d0*/  @!P0 BRA `(.L_x_43) ;  /* 0x0000005000588947 */ /* 0x004fea0003800000 */
.L_x_117:
[----:B------:R-:W-:-:S04]  /*26e0*/  UIADD3 UR4, UPT, UPT, UR5, 0x1, URZ ;  /* 0x0000000105047890 */ /* 0x000fc8000fffe0ff */
[----:B------:R-:W-:-:S04]  /*26f0*/  UISETP.NE.AND UP0, UPT, UR4, 0x4, UPT ;  /* 0x000000040400788c */ /* 0x000fc8000bf05270 */
[----:B------:R-:W-:Y:S02]  /*2700*/  USEL UR6, URZ, 0x1, UP0 ;  /* 0x00000001ff067887 */ /* 0x000fe40008000000 */
[----:B------:R-:W-:-:S04]  /*2710*/  USEL UR4, UR4, URZ, UP0 ;  /* 0x000000ff04047287 */ /* 0x000fc80008000000 */
[----:B------:R-:W-:Y:S01]  /*2720*/  ULEA UR5, UR4, UR7, 0x3 ;  /* 0x0000000704057291 */ /* 0x000fe2000f8e18ff */
[----:B------:R-:W-:-:S04]  /*2730*/  LOP3.LUT R2, R12, UR6, RZ, 0x3c, !PT ;  /* 0x000000060c027c12 */ /* 0x000fc8000f8e3cff */
[----:B-1----:R-:W-:-:S04]  /*2740*/  SHF.L.U32 R3, R2, 0x1f, RZ ;  /* 0x0000001f02037819 */ /* 0x002fc800000006ff */
[----:B------:R-:W1:Y:S02]  /*2750*/  SYNCS.PHASECHK.TRANS64.TRYWAIT P0, [UR5], R3 ;  /* 0x00000003ff0075a7 */ /* 0x000e640008001105 */
[----:B-1----:R-:W-:Y:S05]  /*2760*/  @!P0 BRA `(.L_x_44) ;  /* 0x00000050004c8947 */ /* 0x002fea0003800000 */
.L_x_119:
        /* <DEDUP_REMOVED lines=9> */
.L_x_121:
[----:B------:R-:W-:-:S04]  /*2800*/  UIADD3 UR4, UPT, UPT, UR4, 0x1, URZ ;  /* 0x0000000104047890 */ /* 0x000fc8000fffe0ff */
[----:B------:R-:W-:-:S04]  /*2810*/  UISETP.NE.AND UP0, UPT, UR4, 0x4, UPT ;  /* 0x000000040400788c */ /* 0x000fc8000bf05270 */
[----:B------:R-:W-:Y:S02]  /*2820*/  USEL UR5, URZ, 0x1, UP0 ;  /* 0x00000001ff057887 */ /* 0x000fe40008000000 */
[----:B------:R-:W-:-:S04]  /*2830*/  USEL UR4, UR4, URZ, UP0 ;  /* 0x000000ff04047287 */ /* 0x000fc80008000000 */
[----:B------:R-:W-:Y:S01]  /*2840*/  ULEA UR4, UR4, UR7, 0x3 ;  /* 0x0000000704047291 */ /* 0x000fe2000f8e18ff */
[----:B-1----:R-:W-:-:S04]  /*2850*/  LOP3.LUT R3, R2, UR5, RZ, 0x3c, !PT ;  /* 0x0000000502037c12 */ /* 0x002fc8000f8e3cff */
[----:B------:R-:W-:Y:S01]  /*2860*/  SHF.L.U32 R3, R3, 0x1f, RZ ;  /* 0x0000001f03037819 */ /* 0x000fe200000006ff */
[----:B------:R-:W-:-:S07]  /*2870*/  IMAD.U32 R0, RZ, RZ, UR4 ;  /* 0x00000004ff007e24 */ /* 0x000fce000f8e00ff */
.L_x_46:
[----:B-1----:R1:W2:Y:S02]  /*2880*/  SYNCS.PHASECHK.TRANS64.TRYWAIT P0, [R0+URZ], R3 ;  /* 0x00000003000075a7 */ /* 0x0022a400080011ff */
[----:B--2---:R-:W-:Y:S05]  /*2890*/  @!P0 NANOSLEEP.SYNCS 0x989680 ;  /* 0x009896800000895d */ /* 0x004fea0003900000 */
[----:B------:R-:W2:Y:S02]  /*28a0*/  @!P0 SYNCS.PHASECHK.TRANS64 P0, [R0+URZ], R3 ;  /* 0x00000003000085a7 */ /* 0x000ea400080010ff */
[----:B--2---:R-:W-:Y:S05]  /*28b0*/  @P0 EXIT ;  /* 0x000000000000094d */ /* 0x004fea0003800000 */
[----:B------:R-:W-:Y:S05]  /*28c0*/  BRA `(.L_x_46) ;  /* 0xfffffffc00ec7947 */ /* 0x000fea000383ffff */
.L_x_22:
[----:B------:R-:W1:Y:S02]  /*28d0*/  S2UR UR4, SR_CgaCtaId ;  /* 0x00000000000479c3 */ /* 0x000e640000008800 */
[----:B-1----:R-:W-:-:S04]  /*28e0*/  UISETP.NE.AND UP0, UPT, UR4, URZ, UPT ;  /* 0x000000ff0400728c */ /* 0x002fc8000bf05270 */
[----:B------:R-:W-:-:S09]  /*28f0*/  UISETP.NE.OR UP0, UPT, UR17, 0x1, UP0 ;  /* 0x000000011100788c */ /* 0x000fd20008705670 */
[----:B------:R-:W-:Y:S05]  /*2900*/  BRA.U UP0, `(.L_x_47) ;  /* 0x00000005004c7547 */ /* 0x000fea000b800000 */
[----:B------:R-:W1:Y:S01]  /*2910*/  S2UR UR5, SR_CgaCtaId ;  /* 0x00000000000579c3 */ /* 0x000e620000008800 */
[----:B------:R-:W-:Y:S01]  /*2920*/  UMOV UR4, 0x400 ;  /* 0x0000040000047882 */ /* 0x000fe20000000000 */
[----:B------:R-:W-:Y:S01]  /*2930*/  ISETP.GE.U32.AND P2, PT, R0, 0x2, PT ;  /* 0x000000020000780c */ /* 0x000fe20003f46070 */
[----:B------:R-:W-:Y:S01]  /*2940*/  IMAD.MOV.U32 R12, RZ, RZ, 0x1 ;  /* 0x00000001ff0c7424 */ /* 0x000fe200078e00ff */
[----:B------:R-:W-:Y:S02]  /*2950*/  CS2R R10, SRZ ;  /* 0x00000000000a7805 */ /* 0x000fe4000001ff00 */
[----:B------:R-:W-:Y:S01]  /*2960*/  CS2R R8, SRZ ;  /* 0x0000000000087805 */ /* 0x000fe2000001ff00 */
[----:B-1----:R-:W-:-:S03]  /*2970*/  ULEA UR6, UR5, UR4, 0x18 ;  /* 0x0000000405067291 */ /* 0x002fc6000f8ec0ff */
[----:B------:R-:W-:-:S09]  /*2980*/  UMOV UR5, URZ ;  /* 0x000000ff00057c82 */ /* 0x000fd20008000000 */
.L_x_51:
[----:B------:R-:W-:Y:S02]  /*2990*/  LEA R2, R8, UR6, 0x3 ;  /* 0x0000000608027c11 */ /* 0x000fe4000f8e18ff */
[----:B------:R-:W-:-:S03]  /*29a0*/  SHF.L.U32 R5, R9, 0x1f, RZ ;  /* 0x0000001f09057819 */ /* 0x000fc600000006ff */
[----:B------:R-:W-:Y:S01]  /*29b0*/  VIADD R4, R2, 0xe0 ;  /* 0x000000e002047836 */ /* 0x000fe20000000000 */
[----:B------:R-:W1:Y:S02]  /*29c0*/  SYNCS.PHASECHK.TRANS64.TRYWAIT P0, [R2+URZ+0xd0], R5 ;  /* 0x0000d005020075a7 */ /* 0x000e6400080011ff */
[----:B-1----:R-:W-:Y:S05]  /*29d0*/  @!P0 BRA `(.L_x_48) ;  /* 0x0000004c00e08947 */ /* 0x002fea0003800000 */
.L_x_122:
[----:B------:R-:W-:Y:S01]  /*29e0*/  ULEA UR4, UR5, UR6, 0x3 ;  /* 0x0000000605047291 */ /* 0x000fe2000f8e18ff */
[----:B------:R-:W-:Y:S02]  /*29f0*/  PRMT R4, RZ, 0x654, R4 ;  /* 0x00000654ff047816 */ /* 0x000fe40000000004 */
[----:B-1----:R-:W-:Y:S01]  /*2a00*/  SHF.L.U32 R5, R12, 0x1f, RZ ;  /* 0x0000001f0c057819 */ /* 0x002fe200000006ff */
[----:B------:R-:W-:Y:S01]  /*2a10*/  UIADD3 UR7, UPT, UPT, UR4, 0x70, URZ ;  /* 0x0000007004077890 */ /* 0x000fe2000fffe0ff */
[----:B------:R1:W-:Y:S05]  /*2a20*/  SYNCS.ARRIVE.TRANS64.RED.A1T0 RZ, [R4+URZ], RZ ;  /* 0x000000ff04ff79a7 */ /* 0x0003ea00081004ff */
[----:B------:R-:W-:Y:S01]  /*2a30*/  IMAD.U32 R7, RZ, RZ, UR7 ;  /* 0x00000007ff077e24 */ /* 0x000fe2000f8e00ff */
[----:B------:R-:W2:Y:S04]  /*2a40*/  SYNCS.PHASECHK.TRANS64.TRYWAIT P0, [UR4+0x80], R5 ;  /* 0x00008005ff0075a7 */ /* 0x000ea80008001104 */
[----:B------:R-:W-:Y:S01]  /*2a50*/  PRMT R6, R0, 0x654, R7 ;  /* 0x0000065400067816 */ /* 0x000fe20000000007 */
[----:B-1----:R-:W-:Y:S01]  /*2a60*/  @!P2 IMAD.MOV.U32 R4, RZ, RZ, 0x10 ;  /* 0x00000010ff04a424 */ /* 0x002fe200078e00ff */
[----:B--2---:R-:W-:Y:S06]  /*2a70*/  @!P0 BRA `(.L_x_49) ;  /* 0x0000004c00cc8947 */ /* 0x004fec0003800000 */
.L_x_124:
[----:B------:R-:W-:Y:S01]  /*2a80*/  ULEA UR8, UR5, UR6, 0x4 ;  /* 0x0000000605087291 */ /* 0x000fe2000f8e20ff */
[----:B------:R-:W-:Y:S01]  /*2a90*/  SEL R3, R6, R3, !P2 ;  /* 0x0000000306037207 */ /* 0x000fe20005000000 */
[----:B------:R-:W-:Y:S01]  /*2aa0*/  UIADD3 UR9, UPT, UPT, UR4, 0x70, URZ ;  /* 0x0000007004097890 */ /* 0x000fe2000fffe0ff */
[----:B-1----:R-:W-:Y:S01]  /*2ab0*/  LEA R2, R11, UR6, 0x3 ;  /* 0x000000060b027c11 */ /* 0x002fe2000f8e18ff */
[----:B------:R-:W-:Y:S01]  /*2ac0*/  UIADD3 UR8, UPT, UPT, UR8, 0x100, URZ ;  /* 0x0000010008087890 */ /* 0x000fe2000fffe0ff */
[----:B------:R-:W-:Y:S01]  /*2ad0*/  SHF.L.U32 R5, R10, 0x1f, RZ ;  /* 0x0000001f0a057819 */ /* 0x000fe200000006ff */
[----:B------:R1:W-:Y:S01]  /*2ae0*/  @!P2 SYNCS.ARRIVE.TRANS64.RED RZ, [R3+URZ], R4 ;  /* 0x0000000403ffa9a7 */ /* 0x0003e200080004ff */
[----:B------:R-:W-:Y:S01]  /*2af0*/  UIADD3 UR4, UPT, UPT, UR5, 0x1, URZ ;  /* 0x0000000105047890 */ /* 0x000fe2000fffe0ff */
[----:B------:R-:W-:-:S03]  /*2b00*/  VIADD R8, R8, 0x1 ;  /* 0x0000000108087836 */ /* 0x000fc60000000000 */
[----:B------:R-:W-:Y:S02]  /*2b10*/  UISETP.NE.AND UP0, UPT, UR4, 0x2, UPT ;  /* 0x000000020400788c */ /* 0x000fe4000bf05270 */
[----:B------:R-:W-:Y:S06]  /*2b20*/  UGETNEXTWORKID.BROADCAST [UR8], [UR9] ;  /* 0x00000000080073ca */ /* 0x000fec0008000100 */
[----:B------:R-:W-:Y:S01]  /*2b30*/  USEL UR7, URZ, 0x1, UP0 ;  /* 0x00000001ff077887 */ /* 0x000fe20008000000 */
[----:B------:R-:W-:Y:S01]  /*2b40*/  ISETP.NE.AND P0, PT, R8, 0x2, PT ;  /* 0x000000020800780c */ /* 0x000fe20003f05270 */
[----:B------:R-:W-:Y:S01]  /*2b50*/  USEL UR5, UR4, URZ, UP0 ;  /* 0x000000ff04057287 */ /* 0x000fe20008000000 */
[----:B------:R-:W2:Y:S03]  /*2b60*/  SYNCS.PHASECHK.TRANS64.TRYWAIT P1, [R2+URZ+0x70], R5 ;  /* 0x00007005020075a7 */ /* 0x000ea600080211ff */
[----:B------:R-:W-:Y:S01]  /*2b70*/  LOP3.LUT R12, R12, UR7, RZ, 0x3c, !PT ;  /* 0x000000070c0c7c12 */ /* 0x000fe2000f8e3cff */
[----:B-12---:R-:W-:Y:S07]  /*2b80*/  @!P1 BRA `(.L_x_50) ;  /* 0x0000004c00a09947 */ /* 0x006fee0003800000 */
.L_x_125:
[C---:B------:R-:W-:Y:S01]  /*2b90*/  LEA R4, R11.reuse, UR6, 0x4 ;  /* 0x000000060b047c11 */ /* 0x040fe2000f8e20ff */
[----:B-1----:R-:W-:Y:S01]  /*2ba0*/  VIADD R2, R2, 0x80 ;  /* 0x0000008002027836 */ /* 0x002fe20000000000 */
[----:B------:R-:W-:Y:S01]  /*2bb0*/  SEL R8, R8, RZ, P0 ;  /* 0x000000ff08087207 */ /* 0x000fe20000000000 */
[----:B------:R-:W-:-:S03]  /*2bc0*/  VIADD R11, R11, 0x1 ;  /* 0x000000010b0b7836 */ /* 0x000fc60000000000 */
[----:B------:R-:W1:Y:S01]  /*2bd0*/  LDS.128 R4, [R4+0x100] ;  /* 0x0001000004047984 */ /* 0x000e620000000c00 */
[----:B------:R-:W-:Y:S02]  /*2be0*/  PRMT R2, RZ, 0x654, R2 ;  /* 0x00000654ff027816 */ /* 0x000fe40000000002 */
[C---:B------:R-:W-:Y:S01]  /*2bf0*/  ISETP.NE.AND P1, PT, R11.reuse, 0x2, PT ;  /* 0x000000020b00780c */ /* 0x040fe20003f25270 */
[----:B------:R-:W-:Y:S01]  /*2c00*/  @!PT LDS RZ, [RZ] ;  /* 0x00000000fffff984 */ /* 0x000fe20000000800 */
[----:B------:R-:W-:Y:S01]  /*2c10*/  @!PT LDS RZ, [RZ] ;  /* 0x00000000fffff984 */ /* 0x000fe20000000800 */
[----:B------:R-:W-:Y:S01]  /*2c20*/  @!PT LDS RZ, [RZ] ;  /* 0x00000000fffff984 */ /* 0x000fe20000000800 */
[----:B------:R-:W-:Y:S01]  /*2c30*/  @!PT LDS RZ, [RZ] ;  /* 0x00000000fffff984 */ /* 0x000fe20000000800 */
[----:B------:R2:W-:Y:S06]  /*2c40*/  MEMBAR.ALL.CTA ;  /* 0x0000000000007992 */ /* 0x0005ec0000008000 */
[----:B--2---:R-:W2:Y:S01]  /*2c50*/  FENCE.VIEW.ASYNC.S ;  /* 0x00000000000073c6 */ /* 0x004ea20000000000 */
[----:B------:R-:W-:Y:S01]  /*2c60*/  SEL R11, R11, RZ, P1 ;  /* 0x000000ff0b0b7207 */ /* 0x000fe20000800000 */
[----:B--2---:R2:W-:Y:S01]  /*2c70*/  SYNCS.ARRIVE.TRANS64.RED.A1T0 RZ, [R2+URZ], RZ ;  /* 0x000000ff02ff79a7 */ /* 0x0045e200081004ff */
[----:B-1----:R-:W-:-:S02]  /*2c80*/  LOP3.LUT P3, RZ, R6, 0x1, RZ, 0xc0, !PT ;  /* 0x0000000106ff7812 */ /* 0x002fc4000786c0ff */
[----:B------:R-:W-:-:S04]  /*2c90*/  SEL R5, RZ, 0x1, P1 ;  /* 0x00000001ff057807 */ /* 0x000fc80000800000 */
[----:B------:R-:W-:Y:S02]  /*2ca0*/  LOP3.LUT R10, R10, R5, RZ, 0x3c, !PT ;  /* 0x000000050a0a7212 */ /* 0x000fe400078e3cff */
[----:B--2---:R-:W-:-:S04]  /*2cb0*/  SEL R2, RZ, 0x1, P0 ;  /* 0x00000001ff027807 */ /* 0x004fc80000000000 */
[----:B------:R-:W-:Y:S01]  /*2cc0*/  LOP3.LUT R9, R9, R2, RZ, 0x3c, !PT ;  /* 0x0000000209097212 */ /* 0x000fe200078e3cff */
[----:B------:R-:W-:Y:S06]  /*2cd0*/  @P3 BRA `(.L_x_51) ;  /* 0xfffffffc002c3947 */ /* 0x000fec000383ffff */
[----:B------:R-:W-:Y:S01]  /*2ce0*/  ULEA UR4, UR5, UR6, 0x3 ;  /* 0x0000000605047291 */ /* 0x000fe2000f8e18ff */
[----:B------:R-:W-:-:S08]  /*2cf0*/  SHF.L.U32 R3, R12, 0x1f, RZ ;  /* 0x0000001f0c037819 */ /* 0x000fd000000006ff */
[----:B------:R-:W1:Y:S02]  /*2d00*/  SYNCS.PHASECHK.TRANS64 P0, [UR4+0x80], R3 ;  /* 0x00008003ff0075a7 */ /* 0x000e640008001004 */
[----:B-1----:R-:W-:Y:S05]  /*2d10*/  @P0 BRA `(.L_x_52) ;  /* 0x0000000000080947 */ /* 0x002fea0003800000 */
[----:B------:R-:W1:Y:S02]  /*2d20*/  SYNCS.PHASECHK.TRANS64.TRYWAIT P0, [UR4+0x80], R3 ;  /* 0x00008003ff0075a7 */ /* 0x000e640008001104 */
[----:B-1----:R-:W-:Y:S05]  /*2d30*/  @!P0 BRA `(.L_x_53) ;  /* 0x0000004c00488947 */ /* 0x002fea0003800000 */
.L_x_52:
[----:B------:R-:W-:-:S04]  /*2d40*/  UIADD3 UR7, UPT, UPT, UR5, 0x1, URZ ;  /* 0x0000000105077890 */ /* 0x000fc8000fffe0ff */
[----:B------:R-:W-:-:S04]  /*2d50*/  UISETP.NE.AND UP0, UPT, UR7, 0x2, UPT ;  /* 0x000000020700788c */ /* 0x000fc8000bf05270 */
[----:B------:R-:W-:Y:S02]  /*2d60*/  USEL UR8, URZ, 0x1, UP0 ;  /* 0x00000001ff087887 */ /* 0x000fe40008000000 */
[----:B------:R-:W-:-:S04]  /*2d70*/  USEL UR7, UR7, URZ, UP0 ;  /* 0x000000ff07077287 */ /* 0x000fc80008000000 */
[----:B------:R-:W-:Y:S01]  /*2d80*/  ULEA UR7, UR7, UR6, 0x3 ;  /* 0x0000000607077291 */ /* 0x000fe2000f8e18ff */
[----:B-1----:R-:W-:-:S04]  /*2d90*/  LOP3.LUT R3, R12, UR8, RZ, 0x3c, !PT ;  /* 0x000000080c037c12 */ /* 0x002fc8000f8e3cff */
[----:B------:R-:W-:-:S04]  /*2da0*/  SHF.L.U32 R0, R3, 0x1f, RZ ;  /* 0x0000001f03007819 */ /* 0x000fc800000006ff */
[----:B------:R-:W1:Y:S02]  /*2db0*/  SYNCS.PHASECHK.TRANS64 P0, [UR7+0x80], R0 ;  /* 0x00008000ff0075a7 */ /* 0x000e640008001007 */
[----:B-1----:R-:W-:Y:S05]  /*2dc0*/  @P0 EXIT ;  /* 0x000000000000094d */ /* 0x002fea0003800000 */
[----:B------:R-:W-:Y:S02]  /*2dd0*/  SHF.L.U32 R3, R3, 0x1f, RZ ;  /* 0x0000001f03037819 */ /* 0x000fe400000006ff */
[----:B------:R-:W-:-:S07]  /*2de0*/  MOV R0, UR7 ;  /* 0x0000000700007c02 */ /* 0x000fce0008000f00 */
.L_x_54:
[----:B-1----:R1:W2:Y:S02]  /*2df0*/  SYNCS.PHASECHK.TRANS64.TRYWAIT P0, [R0+URZ+0x80], R3 ;  /* 0x00008003000075a7 */ /* 0x0022a400080011ff */
[----:B--2---:R-:W-:Y:S05]  /*2e00*/  @!P0 NANOSLEEP.SYNCS 0x989680 ;  /* 0x009896800000895d */ /* 0x004fea0003900000 */
[----:B------:R-:W2:Y:S02]  /*2e10*/  @!P0 SYNCS.PHASECHK.TRANS64 P0, [R0+URZ+0x80], R3 ;  /* 0x00008003000085a7 */ /* 0x000ea400080010ff */
[----:B--2---:R-:W-:Y:S05]  /*2e20*/  @P0 EXIT ;  /* 0x000000000000094d */ /* 0x004fea0003800000 */
[----:B------:R-:W-:Y:S05]  /*2e30*/  BRA `(.L_x_54) ;  /* 0xfffffffc00ec7947 */ /* 0x000fea000383ffff */
.L_x_47:
[----:B------:R-:W-:Y:S05]  /*2e40*/  BRA.U UP4, `(.L_x_55) ;  /* 0x0000000d04847547 */ /* 0x000fea000b800000 */
[----:B------:R-:W1:Y:S01]  /*2e50*/  S2UR UR7, SR_CgaCtaId ;  /* 0x00000000000779c3 */ /* 0x000e620000008800 */
[----:B------:R-:W-:Y:S01]  /*2e60*/  UMOV UR4, 0x40 ;  /* 0x0000004000047882 */ /* 0x000fe20000000000 */
[----:B------:R-:W-:Y:S01]  /*2e70*/  NOP ;  /* 0x0000000000007918 */ /* 0x000fe20000000000 */
[----:B------:R-:W-:Y:S01]  /*2e80*/  UMOV UR6, 0x400 ;  /* 0x0000040000067882 */ /* 0x000fe20000000000 */
[----:B-1----:R-:W-:Y:S02]  /*2e90*/  ULEA UR5, UR7, UR4, 0x18 ;  /* 0x0000000407057291 */ /* 0x002fe4000f8ec0ff */
[----:B------:R-:W-:-:S07]  /*2ea0*/  ULEA UR6, UR7, UR6, 0x18 ;  /* 0x0000000607067291 */ /* 0x000fce000f8ec0ff */
[----:B------:R-:W1:Y:S02]  /*2eb0*/  LDS.U8 R0, [UR5+0x1c] ;  /* 0x00001c05ff007984 */ /* 0x000e640008000000 */
[----:B-1----:R-:W-:-:S13]  /*2ec0*/  ISETP.NE.AND P0, PT, R0, RZ, PT ;  /* 0x000000ff0000720c */ /* 0x002fda0003f05270 */
[----:B------:R-:W-:Y:S05]  /*2ed0*/  @P0 BRA `(.L_x_56) ;  /* 0x0000000000580947 */ /* 0x000fea0003800000 */
[----:B------:R-:W-:-:S13]  /*2ee0*/  ELECT P0, URZ, PT ;  /* 0x0000000000ff782f */ /* 0x000fda0003800000 */
[----:B------:R-:W-:Y:S05]  /*2ef0*/  @!P0 BRA `(.L_x_57) ;  /* 0x0000000000608947 */ /* 0x000fea0003800000 */
[----:B------:R-:W-:Y:S01]  /*2f00*/  UMOV UR4, 0x10 ;  /* 0x0000001000047882 */ /* 0x000fe20000000000 */
[----:B------:R-:W-:Y:S01]  /*2f10*/  HFMA2 R0, -RZ, RZ, 0, 5.9604644775390625e-08 ;  /* 0x00000001ff007431 */ /* 0x000fe200000001ff */
[----:B------:R-:W-:-:S03]  /*2f20*/  MOV R3, 0xffff ;  /* 0x0000ffff00037802 */ /* 0x000fc60000000f00 */
[----:B------:R-:W-:Y:S04]  /*2f30*/  DEPBAR.LE SB1, 0x36 ;  /* 0x00009d800000791a */ /* 0x000fe80000000000 */
[----:B------:R-:W1:Y:S02]  /*2f40*/  UTCATOMSWS.FIND_AND_SET.ALIGN UP0, UR4, UR4 ;  /* 0x00000004000475e3 */ /* 0x000e640008000800 */
[----:B-1----:R-:W-:Y:S01]  /*2f50*/  MOV R4, UR4 ;  /* 0x0000000400047c02 */ /* 0x002fe20008000f00 */
[----:B------:R-:W-:Y:S06]  /*2f60*/  BRA.U UP0, `(.L_x_58) ;  /* 0x0000000100187547 */ /* 0x000fec000b800000 */
.L_x_59:
[----:B------:R-:W-:Y:S05]  /*2f70*/  NANOSLEEP 0x64 ;  /* 0x000000640000795d */ /* 0x000fea0003800000 */
[----:B------:R-:W-:-:S05]  /*2f80*/  UMOV UR4, 0x10 ;  /* 0x0000001000047882 */ /* 0x000fca0000000000 */
[----:B------:R-:W-:Y:S04]  /*2f90*/  DEPBAR.LE SB1, 0x36 ;  /* 0x00009d800000791a */ /* 0x000fe80000000000 */
[----:B------:R-:W1:Y:S02]  /*2fa0*/  UTCATOMSWS.FIND_AND_SET.ALIGN UP0, UR4, UR4 ;  /* 0x00000004000475e3 */ /* 0x000e640008000800 */
[----:B-1----:R-:W-:Y:S01]  /*2fb0*/  MOV R4, UR4 ;  /* 0x0000000400047c02 */ /* 0x002fe20008000f00 */
[----:B------:R-:W-:Y:S05]  /*2fc0*/  BRA.U !UP0, `(.L_x_59) ;  /* 0xfffffffd08e87547 */ /* 0x000fea000b83ffff */
.L_x_58:
[-C--:B------:R-:W-:Y:S02]  /*2fd0*/  SHF.L.U32 R3, R3, R4.reuse, RZ ;  /* 0x0000000403037219 */ /* 0x080fe400000006ff */
[----:B------:R-:W-:Y:S01]  /*2fe0*/  SHF.L.U32 R0, R0, R4, RZ ;  /* 0x0000000400007219 */ /* 0x000fe200000006ff */
[----:B------:R-:W-:Y:S02]  /*2ff0*/  IMAD.SHL.U32 R4, R4, 0x20, RZ ;  /* 0x0000002004047824 */ /* 0x000fe400078e00ff */
[----:B------:R1:W-:Y:S04]  /*3000*/  ATOMS.OR RZ, [UR5+0x14], R3 ;  /* 0x00001403ffff798c */ /* 0x0003e8000b000005 */
[----:B------:R1:W-:Y:S04]  /*3010*/  ATOMS.OR RZ, [UR5+0x18], R0 ;  /* 0x00001800ffff798c */ /* 0x0003e8000b000005 */
[----:B------:R1:W-:Y:S01]  /*3020*/  STS [UR6+0x120], R4 ;  /* 0x00012004ff007988 */ /* 0x0003e20008000806 */
[----:B------:R-:W-:Y:S05]  /*3030*/  BRA `(.L_x_57) ;  /* 0x0000000000107947 */ /* 0x000fea0003800000 */
.L_x_56:
[----:B------:R-:W-:Y:S02]  /*3040*/  MOV R0, 0xffffffff ;  /* 0xffffffff00007802 */ /* 0x000fe40000000f00 */
[----:B------:R-:W-:-:S03]  /*3050*/  MOV R4, 0x3080 ;  /* 0x0000308000047802 */ /* 0x000fc60000000f00 */
[----:B------:R1:W-:Y:S04]  /*3060*/  STS [UR6+0x120], R0 ;  /* 0x00012000ff007988 */ /* 0x0003e80008000806 */
[----:B-1---5:R-:W-:Y:S05]  /*3070*/  CALL.REL.NOINC `($__internal_1_$__cuda_sm10x_tcgen05_guardrail_trap_phase_invalid_during_alloc) ;  /* 0x0000005000047944 */ /* 0x022fea0003c00000 */
.L_x_57:
[----:B------:R-:W-:Y:S05]  /*3080*/  WARPSYNC.ALL ;  /* 0x0000000000007948 */ /* 0x000fea0003800000 */
[----:B------:R-:W2:Y:S01]  /*3090*/  S2UR UR4, SR_CgaCtaId ;  /* 0x00000000000479c3 */ /* 0x000ea20000008800 */
[----:B------:R-:W-:Y:S01]  /*30a0*/  UMOV UR13, 0x400 ;  /* 0x00000400000d7882 */ /* 0x000fe20000000000 */
[----:B------:R-:W-:-:S06]  /*30b0*/  NOP ;  /* 0x0000000000007918 */ /* 0x000fcc0000000000 */
[----:B------:R-:W-:Y:S06]  /*30c0*/  BAR.ARV 0x6, 0xa0 ;  /* 0x0182800000007b1d */ /* 0x000fec0000002000 */
[----:B------:R-:W3:Y:S01]  /*30d0*/  LDCU UR5, c[0x0][0x38c] ;  /* 0x00007180ff0577ac */ /* 0x000ee20008000800 */
[----:B------:R-:W-:Y:S01]  /*30e0*/  LOP3.LUT R2, R2, 0xffff, RZ, 0xc0, !PT ;  /* 0x0000ffff02027812 */ /* 0x000fe200078ec0ff */
[----:B------:R-:W-:Y:S01]  /*30f0*/  IMAD.MOV.U32 R11, RZ, RZ, 0x1 ;  /* 0x00000001ff0b7424 */ /* 0x000fe200078e00ff */
[----:B------:R-:W-:Y:S01]  /*3100*/  CS2R R8, SRZ ;  /* 0x0000000000087805 */ /* 0x000fe2000001ff00 */
[----:B------:R-:W4:Y:S01]  /*3110*/  LDCU UR8, c[0x0][0x38c] ;  /* 0x00007180ff0877ac */ /* 0x000f220008000800 */
[----:B------:R-:W-:Y:S01]  /*3120*/  R2UR UR15, R2 ;  /* 0x00000000020f72ca */ /* 0x000fe200000e0000 */
[----:B------:R-:W-:Y:S01]  /*3130*/  IMAD.MOV.U32 R10, RZ, RZ, RZ ;  /* 0x000000ffff0a7224 */ /* 0x000fe200078e00ff */
[----:B------:R-:W-:Y:S01]  /*3140*/  UMOV UR18, URZ ;  /* 0x000000ff00127c82 */ /* 0x000fe20008000000 */
[----:B------:R-:W-:Y:S01]  /*3150*/  UMOV UR10, URZ ;  /* 0x000000ff000a7c82 */ /* 0x000fe20008000000 */
[----:B--2---:R-:W-:Y:S01]  /*3160*/  ULEA UR13, UR4, UR13, 0x18 ;  /* 0x0000000d040d7291 */ /* 0x004fe2000f8ec0ff */
[----:B------:R-:W-:Y:S01]  /*3170*/  UMOV UR20, 0x0 ;  /* 0x0000000000147882 */ /* 0x000fe20000000000 */
[----:B------:R-:W-:-:S02]  /*3180*/  UMOV UR21, 0x4200010 ;  /* 0x0420001000157882 */ /* 0x000fc40000000000 */
[----:B------:R-:W-:Y:S02]  /*3190*/  UIADD3 UR6, UPT, UPT, UR13, 0x4400, URZ ;  /* 0x000044000d067890 */ /* 0x000fe4000fffe0ff */
[----:B------:R-:W-:Y:S02]  /*31a0*/  UIADD3 UR7, UPT, UPT, UR13, 0x6400, URZ ;  /* 0x000064000d077890 */ /* 0x000fe4000fffe0ff */
[----:B---3--:R-:W-:Y:S01]  /*31b0*/  UIADD3 UR5, UPT, UPT, UR5, 0x1f, URZ ;  /* 0x0000001f05057890 */ /* 0x008fe2000fffe0ff */
[----:B-1----:R-:W1:Y:S01]  /*31c0*/  LDS R0, [UR13+0x120] ;  /* 0x0001200dff007984 */ /* 0x002e620008000800 */
[----:B------:R-:W-:Y:S02]  /*31d0*/  USHF.R.U32.HI UR6, URZ, 0x4, UR6 ;  /* 0x00000004ff067899 */ /* 0x000fe40008011606 */
[----:B------:R-:W-:Y:S02]  /*31e0*/  USHF.R.S32.HI UR4, URZ, 0x1f, UR5 ;  /* 0x0000001fff047899 */ /* 0x000fe40008011405 */
[----:B------:R-:W-:-:S02]  /*31f0*/  ULOP3.LUT UR6, UR6, 0x3fff, URZ, 0xc0, !UPT ;  /* 0x00003fff06067892 */ /* 0x000fc4000f8ec0ff */
[----:B------:R-:W-:Y:S02]  /*3200*/  ULEA.HI UR4, UR4, UR5, URZ, 0x5 ;  /* 0x0000000504047291 */ /* 0x000fe4000f8f28ff */
[----:B------:R-:W-:Y:S02]  /*3210*/  USHF.R.U32.HI UR5, URZ, 0x4, UR7 ;  /* 0x00000004ff057899 */ /* 0x000fe40008011607 */
[----:B------:R-:W-:Y:S02]  /*3220*/  USHF.R.S32.HI UR22, URZ, 0x5, UR4 ;  /* 0x00000005ff167899 */ /* 0x000fe40008011404 */
[----:B------:R-:W-:Y:S02]  /*3230*/  ULOP3.LUT UR5, UR5, 0x3fff, URZ, 0xc0, !UPT ;  /* 0x00003fff05057892 */ /* 0x000fe4000f8ec0ff */
[----:B------:R-:W-:Y:S02]  /*3240*/  UISETP.LT.AND UP0, UPT, UR22, 0x1, UPT ;  /* 0x000000011600788c */ /* 0x000fe4000bf01270 */
[----:B------:R-:W-:-:S02]  /*3250*/  ULOP3.LUT UR16, UR6, 0x10000, URZ, 0xfc, !UPT ;  /* 0x0001000006107892 */ /* 0x000fc4000f8efcff */
[----:B------:R-:W-:Y:S02]  /*3260*/  USEL UR23, UR22, 0x1, !UP0 ;  /* 0x0000000116177887 */ /* 0x000fe4000c000000 */
[----:B------:R-:W-:Y:S02]  /*3270*/  ULOP3.LUT UR17, UR5, 0x10000, URZ, 0xfc, !UPT ;  /* 0x0001000005117892 */ /* 0x000fe4000f8efcff */
[----:B------:R-:W-:Y:S02]  /*3280*/  UIADD3 UR23, UPT, UPT, -UR23, URZ, URZ ;  /* 0x000000ff17177290 */ /* 0x000fe4000fffe1ff */
[----:B----4-:R-:W-:Y:S01]  /*3290*/  UISETP.GE.AND UP4, UPT, UR8, 0x1, UPT ;  /* 0x000000010800788c */ /* 0x010fe2000bf86270 */
[----:B-1----:R-:W-:-:S15]  /*32a0*/  R2UR UR24, R0 ;  /* 0x00000000001872ca */ /* 0x002fde00000e0000 */
.L_x_66:
[----:B------:R-:W-:Y:S02]  /*32b0*/  LEA R0, R10, UR13, 0x3 ;  /* 0x0000000d0a007c11 */ /* 0x000fe4000f8e18ff */
[----:B------:R-:W-:Y:S02]  /*32c0*/  SHF.L.U32 R5, R9, 0x1f, RZ ;  /* 0x0000001f09057819 */ /* 0x000fe400000006ff */
[----:B------:R-:W-:Y:S01]  /*32d0*/  PLOP3.LUT P0, PT, PT, PT, UP4, 0x80, 0x8 ;  /* 0x000000000008781c */ /* 0x000fe20003f0f048 */
[----:B------:R-:W-:Y:S01]  /*32e0*/  VIADD R3, R0, 0x80 ;  /* 0x0000008000037836 */ /* 0x000fe20000000000 */
[----:B-1----:R-:W1:Y:S02]  /*32f0*/  SYNCS.PHASECHK.TRANS64.TRYWAIT P1, [R0+URZ+0x70], R5 ;  /* 0x00007005000075a7 */ /* 0x002e6400080211ff */
[----:B-1-3--:R-:W-:Y:S09]  /*3300*/  @!P1 BRA `(.L_x_60) ;  /* 0x0000004400ec9947 */ /* 0x00aff20003800000 */
.L_x_127:
[----:B------:R-:W-:Y:S01]  /*3310*/  LEA R4, R10, UR13, 0x4 ;  /* 0x0000000d0a047c11 */ /* 0x000fe2000f8e20ff */
[----:B------:R-:W-:Y:S01]  /*3320*/  @UP4 ULEA UR4, UR10, UR13, 0x3 ;  /* 0x0000000d0a044291 */ /* 0x000fe2000f8e18ff */
[----:B------:R-:W-:Y:S01]  /*3330*/  PLOP3.LUT P2, PT, PT, PT, PT, 0x80, 0x8 ;  /* 0x000000000008781c */ /* 0x000fe20003f4f070 */
[----:B------:R-:W-:Y:S01]  /*3340*/  ULEA UR19, UR18, UR13, 0x3 ;  /* 0x0000000d12137291 */ /* 0x000fe2000f8e18ff */
[----:B------:R-:W-:Y:S02]  /*3350*/  PRMT R3, RZ, 0x654, R3 ;  /* 0x00000654ff037816 */ /* 0x000fe40000000003 */
[----:B-1----:R-:W1:Y:S01]  /*3360*/  LDS.128 R4, [R4+0x100] ;  /* 0x0001000004047984 */ /* 0x002e620000000c00 */
[----:B------:R-:W-:Y:S02]  /*3370*/  @P0 SHF.L.U32 R2, R8, 0x1f, RZ ;  /* 0x0000001f08020819 */ /* 0x000fe400000006ff */
[----:B------:R-:W-:Y:S01]  /*3380*/  SHF.L.U32 R0, R11, 0x1f, RZ ;  /* 0x0000001f0b007819 */ /* 0x000fe200000006ff */
[----:B------:R-:W-:Y:S01]  /*3390*/  @!PT LDS RZ, [RZ] ;  /* 0x00000000fffff984 */ /* 0x000fe20000000800 */
[----:B------:R-:W-:Y:S01]  /*33a0*/  @!PT LDS RZ, [RZ] ;  /* 0x00000000fffff984 */ /* 0x000fe20000000800 */
[----:B------:R-:W-:Y:S01]  /*33b0*/  @!PT LDS RZ, [RZ] ;  /* 0x00000000fffff984 */ /* 0x000fe20000000800 */
[----:B------:R-:W-:Y:S01]  /*33c0*/  @!PT LDS RZ, [RZ] ;  /* 0x00000000fffff984 */ /* 0x000fe20000000800 */
[----:B------:R2:W-:Y:S06]  /*33d0*/  MEMBAR.ALL.CTA ;  /* 0x0000000000007992 */ /* 0x0005ec0000008000 */
[----:B--2---:R-:W2:Y:S02]  /*33e0*/  FENCE.VIEW.ASYNC.S ;  /* 0x00000000000073c6 */ /* 0x004ea40000000000 */
[----:B--2---:R2:W-:Y:S01]  /*33f0*/  SYNCS.ARRIVE.TRANS64.RED.A1T0 RZ, [R3+URZ], RZ ;  /* 0x000000ff03ff79a7 */ /* 0x0045e200081004ff */
[----:B------:R2:W3:Y:S01]  /*3400*/  @P0 SYNCS.PHASECHK.TRANS64.TRYWAIT P2, [UR4], R2 ;  /* 0x00000002ff0005a7 */ /* 0x0004e20008041104 */
[----:B-1----:R-:W-:Y:S01]  /*3410*/  LOP3.LUT P1, RZ, R6, 0x1, RZ, 0xc0, !PT ;  /* 0x0000000106ff7812 */ /* 0x002fe2000782c0ff */
[----:B------:R-:W1:Y:S02]  /*3420*/  SYNCS.PHASECHK.TRANS64.TRYWAIT P0, [UR19+0xb0], R0 ;  /* 0x0000b000ff0075a7 */ /* 0x000e640008001113 */
[----:B-123--:R-:W-:Y:S10]  /*3430*/  @!P0 BRA `(.L_x_61) ;  /* 0x0000004400b48947 */ /* 0x00eff40003800000 */
.L_x_129:
[----:B------:R-:W-:Y:S01]  /*3440*/  IADD3 R10, PT, PT, R10, 0x1, RZ ;  /* 0x000000010a0a7810 */ /* 0x000fe20007ffe0ff */
[----:B------:R-:W-:Y:S06]  /*3450*/  BRA.U !UP4, `(.L_x_62) ;  /* 0x000000010ca07547 */ /* 0x000fec000b800000 */
[----:B------:R-:W-:Y:S02]  /*3460*/  ULEA.HI UR4, UR18, UR18, URZ, 0x1 ;  /* 0x0000001212047291 */ /* 0x000fe4000f8f08ff */
[----:B------:R-:W-:Y:S02]  /*3470*/  UPLOP3.LUT UP2, UPT, UPT, UPT, UPT, 0x40, 0x4 ;  /* 0x000000000004789c */ /* 0x000fe40003f4e870 */
[----:B------:R-:W-:Y:S02]  /*3480*/  USHF.L.U32 UR5, UR4, 0x6, URZ ;  /* 0x0000000604057899 */ /* 0x000fe400080006ff */
[----:B------:R-:W-:Y:S02]  /*3490*/  ULOP3.LUT UR14, UR4, 0xffe, URZ, 0xc0, !UPT ;  /* 0x00000ffe040e7892 */ /* 0x000fe4000f8ec0ff */
[----:B------:R-:W-:Y:S02]  /*34a0*/  ULOP3.LUT UR4, UR5, 0xffffff80, URZ, 0xc0, !UPT ;  /* 0xffffff8005047892 */ /* 0x000fe4000f8ec0ff */
[----:B------:R-:W-:-:S02]  /*34b0*/  UIADD3 UR14, UPT, UPT, -UR14, UR18, URZ ;  /* 0x000000120e0e7290 */ /* 0x000fc4000fffe1ff */
[----:B------:R-:W-:Y:S01]  /*34c0*/  UIADD3 UR4, UPT, UPT, UR24, UR4, URZ ;  /* 0x0000000418047290 */ /* 0x000fe2000fffe0ff */
[----:B------:R-:W-:Y:S01]  /*34d0*/  UMOV UR12, UR23 ;  /* 0x00000017000c7c82 */ /* 0x000fe20008000000 */
[----:B------:R-:W-:Y:S02]  /*34e0*/  UMOV UR11, UR22 ;  /* 0x00000016000b7c82 */ /* 0x000fe40008000000 */
[----:B------:R-:W-:Y:S01]  /*34f0*/  ULEA UR14, UR14, UR4, 0x14 ;  /* 0x000000040e0e7291 */ /* 0x000fe2000f8ea0ff */
[----:B------:R-:W-:-:S11]  /*3500*/  UMOV UR5, UR10 ;  /* 0x0000000a00057c82 */ /* 0x000fd60008000000 */
.L_x_65:
[----:B------:R-:W-:Y:S02]  /*3510*/  UIADD3 UR12, UPT, UPT, UR12, 0x1, URZ ;  /* 0x000000010c0c7890 */ /* 0x000fe4000fffe0ff */
[----:B--2---:R-:W-:Y:S02]  /*3520*/  ULEA UR6, UR5, UR13, 0x3 ;  /* 0x0000000d05067291 */ /* 0x004fe4000f8e18ff */
[----:B------:R-:W-:Y:S01]  /*3530*/  UISETP.NE.AND UP3, UPT, UR12, URZ, UPT ;  /* 0x000000ff0c00728c */ /* 0x000fe2000bf65270 */
[----:B---3--:R-:W-:Y:S10]  /*3540*/  @P2 BRA `(.L_x_63) ;  /* 0x00000000000c2947 */ /* 0x008ff40003800000 */
[----:B-1----:R-:W-:Y:S04]  /*3550*/  SHF.L.U32 R3, R8, 0x1f, RZ ;  /* 0x0000001f08037819 */ /* 0x002fe800000006ff */
[----:B------:R-:W1:Y:S02]  /*3560*/  SYNCS.PHASECHK.TRANS64.TRYWAIT P0, [UR6], R3 ;  /* 0x00000003ff0075a7 */ /* 0x000e640008001106 */
[----:B-1----:R-:W-:Y:S05]  /*3570*/  @!P0 BRA `(.L_x_64) ;  /* 0x00000044007c8947 */ /* 0x002fea0003800000 */
.L_x_63:
[----:B------:R-:W-:Y:S01]  /*3580*/  UISETP.NE.AND UP0, UPT, UR11, 0x1, UPT ;  /* 0x000000010b00788c */ /* 0x000fe2000bf05270 */
[----:B------:R-:W-:Y:S01]  /*3590*/  PLOP3.LUT P2, PT, PT, PT, PT, 0x80, 0x8 ;  /* 0x000000000008781c */ /* 0x000fe20003f4f070 */
[----:B------:R-:W-:Y:S02]  /*35a0*/  UIADD3 UR4, UPT, UPT, UR5, 0x1, URZ ;  /* 0x0000000105047890 */ /* 0x000fe4000fffe0ff */
[----:B------:R-:W-:Y:S02]  /*35b0*/  ULEA UR8, UR5, UR17, 0x8 ;  /* 0x0000001105087291 */ /* 0x000fe4000f8e40ff */
[----:B------:R-:W-:Y:S01]  /*35c0*/  UISETP.NE.AND UP1, UPT, UR4, 0x4, UPT ;  /* 0x000000040400788c */ /* 0x000fe2000bf25270 */
[----:B------:R-:W-:Y:S01]  /*35d0*/  PLOP3.LUT P0, PT, PT, PT, UP0, 0x80, 0x8 ;  /* 0x000000000008781c */ /* 0x000fe20003f0f008 */
[----:B------:R-:W-:Y:S02]  /*35e0*/  UIADD3 UR11, UPT, UPT, UR11, -0x1, URZ ;  /* 0xffffffff0b0b7890 */ /* 0x000fe4000fffe0ff */
[----:B------:R-:W-:Y:S02]  /*35f0*/  USEL UR7, URZ, 0x1, UP1 ;  /* 0x00000001ff077887 */ /* 0x000fe40008800000 */
[----:B------:R-:W-:Y:S01]  /*3600*/  USEL UR10, UR4, URZ, UP1 ;  /* 0x000000ff040a7287 */ /* 0x000fe20008800000 */
[----:B------:R-:W-:Y:S03]  /*3610*/  UMOV UR9, 0xc0004010 ;  /* 0xc000401000097882 */ /* 0x000fe60000000000 */
[----:B------:R-:W-:Y:S01]  /*3620*/  @UP0 ULEA UR4, UR10, UR13, 0x3 ;  /* 0x0000000d0a040291 */ /* 0x000fe2000f8e18ff */
[----:B------:R-:W-:Y:S01]  /*3630*/  LOP3.LUT R8, R8, UR7, RZ, 0x3c, !PT ;  /* 0x0000000708087c12 */ /* 0x000fe2000f8e3cff */
[----:B------:R-:W-:Y:S03]  /*3640*/  UMOV UR7, 0xc0004010 ;  /* 0xc000401000077882 */ /* 0x000fe60000000000 */
[----:B-1----:R-:W-:Y:S04]  /*3650*/  @P0 SHF.L.U32 R0, R8, 0x1f, RZ ;  /* 0x0000001f08000819 */ /* 0x002fe800000006ff */
[----:B------:R2:W3:Y:S01]  /*3660*/  @P0 SYNCS.PHASECHK.TRANS64.TRYWAIT P2, [UR4], R0 ;  /* 0x00000000ff0005a7 */ /* 0x0004e20008041104 */
[----:B------:R-:W-:Y:S02]  /*3670*/  UIADD3 UR4, UPT, UPT, UR6, 0x20, URZ ;  /* 0x0000002006047890 */ /* 0x000fe4000fffe0ff */
[----:B------:R-:W-:Y:S03]  /*3680*/  ULEA UR6, UR5, UR16, 0x7 ;  /* 0x0000001005067291 */ /* 0x000fe6000f8e38ff */
[----:B------:R-:W-:Y:S06]  /*3690*/  UMOV UR5, UR10 ;  /* 0x0000000a00057c82 */ /* 0x000fec0008000000 */
[----:B------:R2:W-:Y:S01]  /*36a0*/  UTCQMMA gdesc[UR6], gdesc[UR8], tmem[UR14], tmem[UR20], idesc[UR21], UP2 ;  /* 0x00ff1408060075ea */ /* 0x0005e2000900030e */
[----:B------:R-:W-:Y:S01]  /*36b0*/  UPLOP3.LUT UP2, UPT, UPT, UPT, UPT, 0x80, 0x8 ;  /* 0x000000000008789c */ /* 0x000fe20003f4f070 */
[----:B------:R2:W-:Y:S01]  /*36c0*/  UTCBAR.MULTICAST [UR4], URZ, UR15 ;  /* 0x000000ff040073e9 */ /* 0x0005e2000800080f */
[----:B------:R-:W-:Y:S09]  /*36d0*/  BRA.U UP3, `(.L_x_65) ;  /* 0xfffffffd038c7547 */ /* 0x000ff2000b83ffff */
.L_x_62:
[----:B--2---:R-:W-:Y:S01]  /*36e0*/  UIADD3 UR4, UPT, UPT, UR18, 0x1, URZ ;  /* 0x0000000112047890 */ /* 0x004fe2000fffe0ff */
[C---:B------:R-:W-:Y:S01]  /*36f0*/  ISETP.NE.AND P0, PT, R10.reuse, 0x2, PT ;  /* 0x000000020a00780c */ /* 0x040fe20003f05270 */
[----:B------:R-:W-:Y:S02]  /*3700*/  UIADD3 UR5, UPT, UPT, UR19, 0x90, URZ ;  /* 0x0000009013057890 */ /* 0x000fe4000fffe0ff */
[----:B------:R-:W-:Y:S01]  /*3710*/  UISETP.NE.AND UP0, UPT, UR4, 0x4, UPT ;  /* 0x000000040400788c */ /* 0x000fe2000bf05270 */
[----:B-1----:R-:W-:Y:S02]  /*3720*/  SEL R0, RZ, 0x1, P0 ;  /* 0x00000001ff007807 */ /* 0x002fe40000000000 */
[----:B------:R-:W-:Y:S01]  /*3730*/  SEL R10, R10, RZ, P0 ;  /* 0x000000ff0a0a7207 */ /* 0x000fe20000000000 */
[----:B------:R-:W-:Y:S01]  /*3740*/  USEL UR6, URZ, 0x1, UP0 ;  /* 0x00000001ff067887 */ /* 0x000fe20008000000 */
[----:B------:R-:W-:Y:S01]  /*3750*/  LOP3.LUT R9, R9, R0, RZ, 0x3c, !PT ;  /* 0x0000000009097212 */ /* 0x000fe200078e3cff */
[----:B------:R-:W-:Y:S01]  /*3760*/  USEL UR18, UR4, URZ, UP0 ;  /* 0x000000ff04127287 */ /* 0x000fe20008000000 */
[----:B------:R1:W-:Y:S03]  /*3770*/  UTCBAR [UR5], URZ ;  /* 0x000000ff050073e9 */ /* 0x0003e600080000ff */
[----:B------:R-:W-:Y:S01]  /*3780*/  LOP3.LUT R11, R11, UR6, RZ, 0x3c, !PT ;  /* 0x000000060b0b7c12 */ /* 0x000fe2000f8e3cff */
[----:B------:R-:W-:Y:S07]  /*3790*/  @P1 BRA `(.L_x_66) ;  /* 0xfffffff800c41947 */ /* 0x000fee000383ffff */
[----:B------:R-:W2:Y:S01]  /*37a0*/  S2UR UR8, SR_CgaCtaId ;  /* 0x00000000000879c3 */ /* 0x000ea20000008800 */
[----:B------:R-:W-:Y:S01]  /*37b0*/  ELECT P0, URZ, PT ;  /* 0x0000000000ff782f */ /* 0x000fe20003800000 */
[----:B------:R-:W-:Y:S01]  /*37c0*/  IMAD.MOV.U32 R0, RZ, RZ, 0x1 ;  /* 0x00000001ff007424 */ /* 0x000fe200078e00ff */
[----:B------:R-:W-:Y:S01]  /*37d0*/  UIADD3 UR13, UPT, UPT, UR13, 0xb0, URZ ;  /* 0x000000b00d0d7890 */ /* 0x000fe2000fffe0ff */
[----:B------:R-:W-:Y:S01]  /*37e0*/  SHF.L.U32 R3, R11, 0x1f, RZ ;  /* 0x0000001f0b037819 */ /* 0x000fe200000006ff */
[----:B------:R-:W-:-:S03]  /*37f0*/  UMOV UR4, 0x40 ;  /* 0x0000004000047882 */ /* 0x000fc60000000000 */
[----:B------:R-:W-:Y:S01]  /*3800*/  UVIRTCOUNT.DEALLOC.SMPOOL 0x80 ;  /* 0x000000800000784c */ /* 0x000fe20000000000 */
[----:B--2---:R-:W-:Y:S02]  /*3810*/  ULEA UR8, UR8, UR4, 0x18 ;  /* 0x0000000408087291 */ /* 0x004fe4000f8ec0ff */
[----:B------:R-:W-:-:S07]  /*3820*/  ULEA UR4, UR18, UR13, 0x3 ;  /* 0x0000000d12047291 */ /* 0x000fce000f8e18ff */
[----:B------:R2:W-:Y:S02]  /*3830*/  @P0 STS.U8 [UR8+0x1c], R0 ;  /* 0x00001c00ff000988 */ /* 0x0005e40008000008 */
[----:B------:R-:W4:Y:S02]  /*3840*/  SYNCS.PHASECHK.TRANS64.TRYWAIT P0, [UR4], R3 ;  /* 0x00000003ff0075a7 */ /* 0x000f240008001104 */
[----:B--2-4-:R-:W-:Y:S05]  /*3850*/  @!P0 BRA `(.L_x_67) ;  /* 0x0000004000dc8947 */ /* 0x014fea0003800000 */
.L_x_132:
[----:B------:R-:W-:-:S04]  /*3860*/  UIADD3 UR4, UPT, UPT, UR18, 0x1, URZ ;  /* 0x0000000112047890 */ /* 0x000fc8000fffe0ff */
[----:B------:R-:W-:-:S04]  /*3870*/  UISETP.NE.AND UP0, UPT, UR4, 0x4, UPT ;  /* 0x000000040400788c */ /* 0x000fc8000bf05270 */
[----:B------:R-:W-:Y:S02]  /*3880*/  USEL UR6, URZ, 0x1, UP0 ;  /* 0x00000001ff067887 */ /* 0x000fe40008000000 */
[----:B------:R-:W-:-:S04]  /*3890*/  USEL UR4, UR4, URZ, UP0 ;  /* 0x000000ff04047287 */ /* 0x000fc80008000000 */
[----:B-1----:R-:W-:Y:S01]  /*38a0*/  ULEA UR5, UR4, UR13, 0x3 ;  /* 0x0000000d04057291 */ /* 0x002fe2000f8e18ff */
[----:B------:R-:W-:-:S04]  /*38b0*/  LOP3.LUT R2, R11, UR6, RZ, 0x3c, !PT ;  /* 0x000000060b027c12 */ /* 0x000fc8000f8e3cff */
[----:B--2---:R-:W-:-:S04]  /*38c0*/  SHF.L.U32 R3, R2, 0x1f, RZ ;  /* 0x0000001f02037819 */ /* 0x004fc800000006ff */
[----:B------:R-:W1:Y:S02]  /*38d0*/  SYNCS.PHASECHK.TRANS64.TRYWAIT P0, [UR5], R3 ;  /* 0x00000003ff0075a7 */ /* 0x000e640008001105 */
[----:B-1----:R-:W-:Y:S05]  /*38e0*/  @!P0 BRA `(.L_x_68) ;  /* 0x0000004000d08947 */ /* 0x002fea0003800000 */
.L_x_134:
        /* <DEDUP_REMOVED lines=9> */
.L_x_136:
[----:B------:R-:W-:-:S04]  /*3980*/  UIADD3 UR4, UPT, UPT, UR4, 0x1, URZ ;  /* 0x0000000104047890 */ /* 0x000fc8000fffe0ff */
[----:B------:R-:W-:-:S04]  /*3990*/  UISETP.NE.AND UP0, UPT, UR4, 0x4, UPT ;  /* 0x000000040400788c */ /* 0x000fc8000bf05270 */
[----:B------:R-:W-:Y:S02]  /*39a0*/  USEL UR5, URZ, 0x1, UP0 ;  /* 0x00000001ff057887 */ /* 0x000fe40008000000 */
[----:B------:R-:W-:-:S04]  /*39b0*/  USEL UR4, UR4, URZ, UP0 ;  /* 0x000000ff04047287 */ /* 0x000fc80008000000 */
[----:B------:R-:W-:Y:S01]  /*39c0*/  ULEA UR4, UR4, UR13, 0x3 ;  /* 0x0000000d04047291 */ /* 0x000fe2000f8e18ff */
[----:B-1----:R-:W-:-:S04]  /*39d0*/  LOP3.LUT R3, R2, UR5, RZ, 0x3c, !PT ;  /* 0x0000000502037c12 */ /* 0x002fc8000f8e3cff */
[----:B------:R-:W-:-:S04]  /*39e0*/  SHF.L.U32 R3, R3, 0x1f, RZ ;  /* 0x0000001f03037819 */ /* 0x000fc800000006ff */
[----:B------:R-:W1:Y:S02]  /*39f0*/  SYNCS.PHASECHK.TRANS64.TRYWAIT P0, [UR4], R3 ;  /* 0x00000003ff0075a7 */ /* 0x000e640008001104 */
[----:B-1----:R-:W-:Y:S05]  /*3a00*/  @!P0 BRA `(.L_x_70) ;  /* 0x0000004000b88947 */ /* 0x002fea0003800000 */
.L_x_138:
[----:B------:R-:W-:Y:S01]  /*3a10*/  NOP ;  /* 0x0000000000007918 */ /* 0x000fe20000000000 */
[----:B-1----:R-:W1:Y:S01]  /*3a20*/  LDS R0, [UR8+0x14] ;  /* 0x00001408ff007984 */ /* 0x002e620008000800 */
[----:B------:R-:W-:Y:S01]  /*3a30*/  ULOP3.LUT UR4, UR24, 0xffff, URZ, 0xc0, !UPT ;  /* 0x0000ffff18047892 */ /* 0x000fe2000f8ec0ff */
[----:B------:R-:W-:Y:S01]  /*3a40*/  UMOV UR5, 0xffff ;  /* 0x0000ffff00057882 */ /* 0x000fe20000000000 */
[----:B------:R-:W-:Y:S02]  /*3a50*/  UMOV UR6, 0x1 ;  /* 0x0000000100067882 */ /* 0x000fe40000000000 */
[----:B------:R-:W-:-:S04]  /*3a60*/  USHF.R.U32.HI UR4, URZ, 0x5, UR4 ;  /* 0x00000005ff047899 */ /* 0x000fc80008011604 */
[----:B------:R-:W-:Y:S02]  /*3a70*/  USHF.L.U32 UR5, UR5, UR4, URZ ;  /* 0x0000000405057299 */ /* 0x000fe400080006ff */
[----:B------:R-:W-:-:S04]  /*3a80*/  USHF.L.U32 UR4, UR6, UR4, URZ ;  /* 0x0000000406047299 */ /* 0x000fc800080006ff */
[----:B-1----:R-:W-:-:S04]  /*3a90*/  LOP3.LUT R0, R0, UR5, RZ, 0xc0, !PT ;  /* 0x0000000500007c12 */ /* 0x002fc8000f8ec0ff */
[----:B------:R-:W-:-:S13]  /*3aa0*/  ISETP.NE.AND P0, PT, R0, UR5, PT ;  /* 0x0000000500007c0c */ /* 0x000fda000bf05270 */
[----:B------:R-:W-:Y:S05]  /*3ab0*/  @P0 BRA `(.L_x_71) ;  /* 0x0000000000580947 */ /* 0x000fea0003800000 */
[----:B------:R-:W1:Y:S02]  /*3ac0*/  LDS R0, [UR8+0x18] ;  /* 0x00001808ff007984 */ /* 0x000e640008000800 */
[----:B-1----:R-:W-:-:S04]  /*3ad0*/  LOP3.LUT R0, R0, UR4, RZ, 0xc0, !PT ;  /* 0x0000000400007c12 */ /* 0x002fc8000f8ec0ff */
[----:B------:R-:W-:-:S13]  /*3ae0*/  ISETP.NE.AND P0, PT, R0, UR4, PT ;  /* 0x0000000400007c0c */ /* 0x000fda000bf05270 */
[----:B------:R-:W-:Y:S05]  /*3af0*/  @P0 BRA `(.L_x_72) ;  /* 0x00000000003c0947 */ /* 0x000fea0003800000 */
[----:B------:R-:W1:Y:S01]  /*3b00*/  S2R R2, SR_LANEID ;  /* 0x0000000000027919 */ /* 0x000e620000000000 */
[----:B------:R-:W-:Y:S01]  /*3b10*/  ULOP3.LUT UR5, URZ, UR5, URZ, 0x33, !UPT ;  /* 0x00000005ff057292 */ /* 0x000fe2000f8e33ff */
[----:B------:R-:W-:Y:S01]  /*3b20*/  LOP3.LUT R4, RZ, UR4, RZ, 0x33, !PT ;  /* 0x00000004ff047c12 */ /* 0x000fe2000f8e33ff */
[----:B------:R-:W-:Y:S02]  /*3b30*/  VOTEU.ANY UR4, UPT, PT ;  /* 0x0000000000047886 */ /* 0x000fe400038e0100 */
[----:B------:R-:W-:Y:S01]  /*3b40*/  UFLO.U32 UR4, UR4 ;  /* 0x00000004000472bd */ /* 0x000fe200080e0000 */
[----:B------:R-:W2:Y:S01]  /*3b50*/  REDUX UR6, R4 ;  /* 0x00000000040673c4 */ /* 0x000ea20000000000 */
[----:B------:R-:W-:-:S06]  /*3b60*/  IMAD.U32 R0, RZ, RZ, UR5 ;  /* 0x00000005ff007e24 */ /* 0x000fcc000f8e00ff */
[----:B------:R4:W-:Y:S01]  /*3b70*/  UTCATOMSWS.AND URZ, UR5 ;  /* 0x0000000500ff79e3 */ /* 0x0009e20008000000 */
[----:B------:R-:W3:Y:S01]  /*3b80*/  REDUX UR7, R0 ;  /* 0x00000000000773c4 */ /* 0x000ee20000000000 */
[----:B-1----:R-:W-:Y:S01]  /*3b90*/  ISETP.EQ.U32.AND P0, PT, R2, UR4, PT ;  /* 0x0000000402007c0c */ /* 0x002fe2000bf02070 */
[----:B--2---:R-:W-:Y:S01]  /*3ba0*/  IMAD.U32 R2, RZ, RZ, UR6 ;  /* 0x00000006ff027e24 */ /* 0x004fe2000f8e00ff */
[----:B---3--:R-:W-:-:S11]  /*3bb0*/  MOV R3, UR7 ;  /* 0x0000000700037c02 */ /* 0x008fd60008000f00 */
[----:B------:R4:W-:Y:S04]  /*3bc0*/  @P0 ATOMS.AND RZ, [UR8+0x14], R3 ;  /* 0x00001403ffff098c */ /* 0x0009e8000a800008 */
[----:B------:R4:W-:Y:S01]  /*3bd0*/  @P0 ATOMS.AND RZ, [UR8+0x18], R2 ;  /* 0x00001802ffff098c */ /* 0x0009e2000a800008 */
[----:B------:R-:W-:Y:S05]  /*3be0*/  BRA `(.L_x_73) ;  /* 0x0000000000147947 */ /* 0x000fea0003800000 */
.L_x_72:
[----:B------:R-:W-:Y:S02]  /*3bf0*/  MOV R2, 0x3c10 ;  /* 0x00003c1000027802 */ /* 0x000fe40000000f00 */
[----:B---3-5:R-:W-:Y:S05]  /*3c00*/  CALL.REL.NOINC `($__internal_0_$__cuda_sm10x_tcgen05_guardrail_trap_col_being_dealloced_not_returned_by_alloc) ;  /* 0x0000004400147944 */ /* 0x028fea0003c00000 */
[----:B------:R-:W-:Y:S05]  /*3c10*/  BRA `(.L_x_73) ;  /* 0x0000000000087947 */ /* 0x000fea0003800000 */
.L_x_71:
[----:B------:R-:W-:Y:S02]  /*3c20*/  MOV R2, 0x3c40 ;  /* 0x00003c4000027802 */ /* 0x000fe40000000f00 */
[----:B---3-5:R-:W-:Y:S05]  /*3c30*/  CALL.REL.NOINC `($__internal_2_$__cuda_sm10x_tcgen05_guardrail_trap_unallocated_columns_being_dealloced) ;  /* 0x0000004400207944 */ /* 0x028fea0003c00000 */
.L_x_73:
[----:B------:R-:W-:Y:S01]  /*3c40*/  NOP ;  /* 0x0000000000007918 */ /* 0x000fe20000000000 */
[----:B----4-:R-:W-:Y:S05]  /*3c50*/  EXIT ;  /* 0x000000000000794d */ /* 0x010fea0003800000 */
.L_x_55:
[----:B------:R-:W-:-:S09]  /*3c60*/  UISETP.NE.OR UP0, UPT, UR17, 0x3, !UP3 ;  /* 0x000000031100788c */ /* 0x000fd2000df05670 */
[----:B------:R-:W-:Y:S05]  /*3c70*/  BRA.U UP0, `(.L_x_74) ;  /* 0x0000000d00807547 */ /* 0x000fea000b800000 */
[----:B------:R-:W1:Y:S01]  /*3c80*/  S2UR UR10, SR_CgaCtaId ;  /* 0x00000000000a79c3 */ /* 0x000e620000008800 */
[----:B------:R-:W2:Y:S01]  /*3c90*/  LDCU UR32, c[0x0][0x370] ;  /* 0x00006e00ff2077ac */ /* 0x000ea20008000800 */
[----:B------:R-:W-:Y:S02]  /*3ca0*/  HFMA2 R13, -RZ, RZ, 0, 0 ;  /* 0x00000000ff0d7431 */ /* 0x000fe400000001ff */
[----:B------:R-:W-:Y:S01]  /*3cb0*/  IMAD.MOV.U32 R15, RZ, RZ, 0x1 ;  /* 0x00000001ff0f7424 */ /* 0x000fe200078e00ff */
[----:B------:R-:W-:Y:S01]  /*3cc0*/  MOV R7, 0x1000 ;  /* 0x0000100000077802 */ /* 0x000fe20000000f00 */
[----:B------:R-:W2:Y:S01]  /*3cd0*/  LDCU.128 UR28, c[0x0][0xb10] ;  /* 0x00016200ff1c77ac */ /* 0x000ea20008000c00 */
[----:B------:R-:W-:Y:S01]  /*3ce0*/  IMAD.MOV.U32 R14, RZ, RZ, RZ ;  /* 0x000000ffff0e7224 */ /* 0x000fe200078e00ff */
[----:B------:R-:W3:Y:S01]  /*3cf0*/  LDC.64 R16, c[0x0][0x348] ;  /* 0x0000d200ff107b82 */ /* 0x000ee20000000a00 */
[----:B------:R-:W4:Y:S01]  /*3d00*/  LDCU UR27, c[0x0][0x374] ;  /* 0x00006e80ff1b77ac */ /* 0x000f220008000800 */
[----:B------:R-:W1:Y:S06]  /*3d10*/  LDCU UR15, c[0x0][0xb0c] ;  /* 0x00016180ff0f77ac */ /* 0x000e6c0008000800 */
[----:B------:R-:W3:Y:S01]  /*3d20*/  LDC.64 R2, c[0x0][0x888] ;  /* 0x00022200ff027b82 */ /* 0x000ee20000000a00 */
[----:B------:R-:W1:Y:S01]  /*3d30*/  LDCU UR39, c[0x0][0xb20] ;  /* 0x00016400ff2777ac */ /* 0x000e620008000800 */
[----:B------:R-:W1:Y:S06]  /*3d40*/  LDCU UR4, c[0x0][0xb30] ;  /* 0x00016600ff0477ac */ /* 0x000e6c0008000800 */
[----:B------:R-:W3:Y:S01]  /*3d50*/  LDC.64 R4, c[0x0][0x890] ;  /* 0x00022400ff047b82 */ /* 0x000ee20000000a00 */
[----:B------:R-:W-:Y:S01]  /*3d60*/  UMOV UR21, 0x400 ;  /* 0x0000040000157882 */ /* 0x000fe20000000000 */
[----:B--2---:R-:W-:-:S02]  /*3d70*/  UIMAD.WIDE.U32 UR6, UR32, UR28, URZ ;  /* 0x0000001c200672a5 */ /* 0x004fc4000f8e00ff */
[----:B----4-:R-:W-:Y:S02]  /*3d80*/  UIMAD.WIDE.U32 UR8, UR27, UR31, URZ ;  /* 0x0000001f1b0872a5 */ /* 0x010fe4000f8e00ff */
[----:B-1----:R-:W-:Y:S02]  /*3d90*/  ULEA UR21, UR10, UR21, 0x18 ;  /* 0x000000150a157291 */ /* 0x002fe4000f8ec0ff */
[----:B------:R-:W-:Y:S02]  /*3da0*/  UPLOP3.LUT UP3, UPT, UPT, UPT, UPT, 0x40, 0x4 ;  /* 0x000000000004789c */ /* 0x000fe40003f6e870 */
[----:B------:R-:W-:Y:S02]  /*3db0*/  UIADD3 UR33, UPT, UPT, UR21, 0x48, URZ ;  /* 0x0000004815217890 */ /* 0x000fe4000fffe0ff */
[----:B------:R-:W-:Y:S01]  /*3dc0*/  UIADD3 UR17, UPT, UPT, UR21, 0x40, URZ ;  /* 0x0000004015117890 */ /* 0x000fe2000fffe0ff */
[----:B------:R-:W-:Y:S01]  /*3dd0*/  UMOV UR6, UR7 ;  /* 0x0000000700067c82 */ /* 0x000fe20008000000 */
[----:B------:R-:W-:Y:S01]  /*3de0*/  UMOV UR35, UR9 ;  /* 0x0000000900237c82 */ /* 0x000fe20008000000 */
[----:B------:R-:W-:-:S02]  /*3df0*/  UISETP.GE.AND UP0, UPT, UR42, 0x1, UPT ;  /* 0x000000012a00788c */ /* 0x000fc4000bf06270 */
[----:B------:R-:W-:Y:S01]  /*3e00*/  UISETP.NE.AND UP4, UPT, UR42, 0x1, UPT ;  /* 0x000000012a00788c */ /* 0x000fe2000bf85270 */
[----:B------:R-:W1:Y:S01]  /*3e10*/  LDCU.64 UR22, c[0x0][0xb28] ;  /* 0x00016500ff1677ac */ /* 0x000e620008000a00 */
[----:B------:R-:W-:Y:S02]  /*3e20*/  UISETP.NE.AND UP6, UPT, UR15, 0x1, UPT ;  /* 0x000000010f00788c */ /* 0x000fe4000bfc5270 */
[----:B------:R-:W-:Y:S02]  /*3e30*/  UISETP.NE.AND UP5, UPT, UR30, 0x1, UPT ;  /* 0x000000011e00788c */ /* 0x000fe4000bfa5270 */
[----:B------:R-:W-:Y:S02]  /*3e40*/  UPRMT UR33, UR10, 0x654, UR33 ;  /* 0x000006540a217896 */ /* 0x000fe40008000021 */
[----:B------:R-:W-:Y:S02]  /*3e50*/  USHF.R.U32.HI UR37, URZ, UR29, UR6 ;  /* 0x0000001dff257299 */ /* 0x000fe40008011606 */
[----:B------:R-:W-:-:S02]  /*3e60*/  UPRMT UR34, UR10, 0x654, UR17 ;  /* 0x000006540a227896 */ /* 0x000fc40008000011 */
[----:B------:R-:W-:Y:S02]  /*3e70*/  USHF.R.U32.HI UR35, URZ, UR39, UR35 ;  /* 0x00000027ff237299 */ /* 0x000fe40008011623 */
[----:B------:R-:W-:-:S11]  /*3e80*/  UISETP.NE.AND UP2, UPT, UR4, 0x1, UPT ;  /* 0x000000010400788c */ /* 0x000fd6000bf45270 */
.L_x_83:
[C---:B------:R-:W-:Y:S02]  /*3e90*/  LEA R12, R14.reuse, UR21, 0x3 ;  /* 0x000000150e0c7c11 */ /* 0x040fe4000f8e18ff */
[----:B------:R-:W-:Y:S02]  /*3ea0*/  SHF.L.U32 R9, R13, 0x1f, RZ ;  /* 0x0000001f0d097819 */ /* 0x000fe400000006ff */
[----:B------:R-:W-:Y:S02]  /*3eb0*/  LEA R10, R14, UR21, 0x4 ;  /* 0x000000150e0a7c11 */ /* 0x000fe4000f8e20ff */
[----:B--2---:R-:W2:Y:S02]  /*3ec0*/  SYNCS.PHASECHK.TRANS64.TRYWAIT P0, [R12+URZ+0x70], R9 ;  /* 0x000070090c0075a7 */ /* 0x004ea400080011ff */
[----:B--2---:R-:W-:Y:S05]  /*3ed0*/  @!P0 BRA `(.L_x_75) ;  /* 0x0000003c009c8947 */ /* 0x004fea0003800000 */
.L_x_139:
[----:B--2---:R-:W2:Y:S01]  /*3ee0*/  LDS.128 R8, [R10+0x100] ;  /* 0x000100000a087984 */ /* 0x004ea20000000c00 */
[----:B------:R-:W-:Y:S01]  /*3ef0*/  UISETP.GE.AND UP0, UPT, UR42, 0x1, UPT ;  /* 0x000000012a00788c */ /* 0x000fe2000bf06270 */
[----:B------:R-:W-:Y:S01]  /*3f00*/  @!PT LDS RZ, [RZ] ;  /* 0x00000000fffff984 */ /* 0x000fe20000000800 */
[----:B------:R-:W-:Y:S01]  /*3f10*/  @!PT LDS RZ, [RZ] ;  /* 0x00000000fffff984 */ /* 0x000fe20000000800 */
[----:B------:R-:W-:Y:S01]  /*3f20*/  @!PT LDS RZ, [RZ] ;  /* 0x00000000fffff984 */ /* 0x000fe20000000800 */
[----:B------:R-:W-:Y:S01]  /*3f30*/  @!PT LDS RZ, [RZ] ;  /* 0x00000000fffff984 */ /* 0x000fe20000000800 */
[----:B------:R4:W-:Y:S06]  /*3f40*/  MEMBAR.ALL.CTA ;  /* 0x0000000000007992 */ /* 0x0009ec0000008000 */
[----:B----4-:R-:W4:Y:S01]  /*3f50*/  FENCE.VIEW.ASYNC.S ;  /* 0x00000000000073c6 */ /* 0x010f220000000000 */
[----:B--2---:R-:W-:Y:S11]  /*3f60*/  LOP3.LUT P0, RZ, R10, 0x1, RZ, 0xc0, !PT ;  /* 0x000000010aff7812 */ /* 0x004ff6000780c0ff */
[----:B------:R-:W-:Y:S02]  /*3f70*/  @!UPT UIADD3 URZ, UPT, UPT, URZ, URZ, URZ ;  /* 0x000000fffffff290 */ /* 0x000fe4000fffe0ff */
[----:B----4-:R-:W-:Y:S01]  /*3f80*/  VOTEU.ANY UP1, P0 ;  /* 0x0000000000ff7886 */ /* 0x010fe20000020100 */
[----:B------:R-:W-:Y:S11]  /*3f90*/  PLOP3.LUT P0, PT, PT, PT, UP1, 0x80, 0x8 ;  /* 0x000000000008781c */ /* 0x000ff60003f0f018 */
[----:B------:R-:W-:Y:S02]  /*3fa0*/  @!UPT UIADD3 URZ, UPT, UPT, URZ, URZ, URZ ;  /* 0x000000fffffff290 */ /* 0x000fe4000fffe0ff */
[----:B------:R-:W-:Y:S02]  /*3fb0*/  @P0 SHF.R.U32.HI R0, RZ, 0x10, R9 ;  /* 0x00000010ff000819 */ /* 0x000fe40000011609 */
[----:B------:R-:W-:Y:S02]  /*3fc0*/  @P0 MOV R6, R8 ;  /* 0x0000000800060202 */ /* 0x000fe40000000f00 */
[----:B------:R-:W-:Y:S01]  /*3fd0*/  @P0 R2UR UR4, R0 ;  /* 0x00000000000402ca */ /* 0x000fe200000e0000 */
[----:B------:R-:W-:Y:S01]  /*3fe0*/  VIADD R0, R12, 0x80 ;  /* 0x000000800c007836 */ /* 0x000fe20000000000 */
[----:B------:R-:W-:Y:S02]  /*3ff0*/  @P0 LOP3.LUT R8, R9, 0xffff, RZ, 0xc0, !PT ;  /* 0x0000ffff09080812 */ /* 0x000fe400078ec0ff */
[----:B------:R-:W-:Y:S02]  /*4000*/  @P0 R2UR UR6, R6 ;  /* 0x00000000060602ca */ /* 0x000fe400000e0000 */
[----:B------:R-:W-:Y:S02]  /*4010*/  PRMT R0, RZ, 0x654, R0 ;  /* 0x00000654ff007816 */ /* 0x000fe40000000000 */
[----:B------:R-:W-:Y:S02]  /*4020*/  @P0 R2UR UR5, R8 ;  /* 0x00000000080502ca */ /* 0x000fe400000e0000 */
[----:B------:R2:W-:Y:S03]  /*4030*/  SYNCS.ARRIVE.TRANS64.RED.A1T0 RZ, [R0+URZ], RZ ;  /* 0x000000ff00ff79a7 */ /* 0x0005e600081004ff */
[----:B------:R-:W-:Y:S04]  /*4040*/  @UP1 UMOV UR26, UR4 ;  /* 0x00000004001a1c82 */ /* 0x000fe80008000000 */
[----:B------:R-:W-:Y:S04]  /*4050*/  @UP1 UMOV UR14, UR6 ;  /* 0x00000006000e1c82 */ /* 0x000fe80008000000 */
[----:B------:R-:W-:Y:S01]  /*4060*/  @UP1 UMOV UR13, UR5 ;  /* 0x00000005000d1c82 */ /* 0x000fe20008000000 */
[----:B------:R-:W-:Y:S05]  /*4070*/  BRA.U !UP0, `(.L_x_76) ;  /* 0x0000000108a47547 */ /* 0x000fea000b800000 */
[----:B------:R-:W-:Y:S02]  /*4080*/  UIMAD.WIDE.U32 UR8, UR13, UR31, URZ ;  /* 0x0000001f0d0872a5 */ /* 0x000fe4000f8e00ff */
[----:B------:R-:W-:Y:S02]  /*4090*/  UIMAD.WIDE.U32 UR10, UR14, UR28, URZ ;  /* 0x0000001c0e0a72a5 */ /* 0x000fe4000f8e00ff */
[----:B------:R-:W-:Y:S02]  /*40a0*/  USEL UR4, UR27, UR35, !UP5 ;  /* 0x000000231b047287 */ /* 0x000fe4000e800000 */
[----:B------:R-:W-:Y:S02]  /*40b0*/  USEL UR7, UR32, UR37, !UP6 ;  /* 0x0000002520077287 */ /* 0x000fe4000f000000 */
[----:B-1----:R-:W-:Y:S02]  /*40c0*/  UIMAD.WIDE.U32 UR18, UR4, UR22, URZ ;  /* 0x00000016041272a5 */ /* 0x002fe4000f8e00ff */
[----:B------:R-:W-:Y:S01]  /*40d0*/  UIMAD.WIDE.U32 UR24, UR7, UR22, URZ ;  /* 0x00000016071872a5 */ /* 0x000fe2000f8e00ff */
[----:B------:R-:W-:Y:S02]  /*40e0*/  UMOV UR5, UR9 ;  /* 0x0000000900057c82 */ /* 0x000fe40008000000 */
[----:B------:R-:W-:Y:S03]  /*40f0*/  USHF.R.U32.HI UR6, URZ, UR39, UR5 ;  /* 0x00000027ff067299 */ /* 0x000fe60008011605 */
[----:B------:R-:W-:Y:S01]  /*4100*/  UMOV UR5, UR11 ;  /* 0x0000000b00057c82 */ /* 0x000fe20008000000 */
[----:B------:R-:W-:Y:S02]  /*4110*/  USEL UR6, UR13, UR6, !UP5 ;  /* 0x000000060d067287 */ /* 0x000fe4000e800000 */
[----:B------:R-:W-:Y:S02]  /*4120*/  USHF.R.U32.HI UR8, URZ, UR29, UR5 ;  /* 0x0000001dff087299 */ /* 0x000fe40008011605 */
[----:B------:R-:W-:Y:S01]  /*4130*/  UIMAD.WIDE.U32 UR10, UR6, UR22, URZ ;  /* 0x00000016060a72a5 */ /* 0x000fe2000f8e00ff */
[----:B------:R-:W-:Y:S02]  /*4140*/  UMOV UR5, UR19 ;  /* 0x0000001300057c82 */ /* 0x000fe40008000000 */
[----:B------:R-:W-:Y:S03]  /*4150*/  @UP4 USHF.R.U32.HI UR4, URZ, UR23, UR5 ;  /* 0x00000017ff044299 */ /* 0x000fe60008011605 */
[----:B------:R-:W-:Y:S01]  /*4160*/  UMOV UR5, UR25 ;  /* 0x0000001900057c82 */ /* 0x000fe20008000000 */
[----:B------:R-:W-:Y:S02]  /*4170*/  UIMAD UR4, UR42, UR4, URZ ;  /* 0x000000042a0472a4 */ /* 0x000fe4000f8e02ff */
[----:B------:R-:W-:Y:S02]  /*4180*/  @UP4 USHF.R.U32.HI UR7, URZ, UR23, UR5 ;  /* 0x00000017ff074299 */ /* 0x000fe40008011605 */
[----:B------:R-:W-:Y:S02]  /*4190*/  USEL UR5, UR14, UR8, !UP6 ;  /* 0x000000080e057287 */ /* 0x000fe4000f000000 */
[----:B------:R-:W-:Y:S02]  /*41a0*/  UIMAD UR8, UR42, UR7, URZ ;  /* 0x000000072a0872a4 */ /* 0x000fe4000f8e02ff */
[----:B------:R-:W-:Y:S03]  /*41b0*/  UISETP.GE.AND UP0, UPT, UR6, UR4, UPT ;  /* 0x000000040600728c */ /* 0x000fe6000bf06270 */
[----:B------:R-:W-:Y:S01]  /*41c0*/  UMOV UR4, UR11 ;  /* 0x0000000b00047c82 */ /* 0x000fe20008000000 */
[----:B------:R-:W-:Y:S02]  /*41d0*/  UISETP.GE.OR UP0, UPT, UR5, UR8, UP0 ;  /* 0x000000080500728c */ /* 0x000fe40008706670 */
[----:B------:R-:W-:Y:S02]  /*41e0*/  USHF.R.U32.HI UR4, URZ, UR23, UR4 ;  /* 0x00000017ff047299 */ /* 0x000fe40008011604 */
[----:B------:R-:W-:Y:S02]  /*41f0*/  UIMAD.WIDE.U32 UR8, UR5, UR22, URZ ;  /* 0x00000016050872a5 */ /* 0x000fe4000f8e00ff */
[----:B------:R-:W-:Y:S04]  /*4200*/  USEL UR10, UR6, UR4, !UP4 ;  /* 0x00000004060a7287 */ /* 0x000fe8000e000000 */
[----:B------:R-:W-:Y:S01]  /*4210*/  UIADD3 UR11, UPT, UPT, -UR10, URZ, URZ ;  /* 0x000000ff0a0b7290 */ /* 0x000fe2000fffe1ff */
[----:B------:R-:W-:Y:S02]  /*4220*/  @!UP0 UMOV UR4, UR9 ;  /* 0x0000000900048c82 */ /* 0x000fe40008000000 */
[----:B------:R-:W-:Y:S02]  /*4230*/  @!UP0 USHF.R.U32.HI UR4, URZ, UR23, UR4 ;  /* 0x00000017ff048299 */ /* 0x000fe40008011604 */
[----:B------:R-:W-:Y:S02]  /*4240*/  UIMAD UR8, UR42, UR11, UR6 ;  /* 0x0000000b2a0872a4 */ /* 0x000fe4000f8e0206 */
[----:B------:R-:W-:Y:S04]  /*4250*/  @!UP0 USEL UR4, UR5, UR4, !UP4 ;  /* 0x0000000405048287 */ /* 0x000fe8000e000000 */
[----:B------:R-:W-:Y:S02]  /*4260*/  @!UP0 UIMAD UR8, UR7, UR8, UR4 ;  /* 0x00000008070882a4 */ /* 0x000fe4000f8e0204 */
[----:B------:R-:W-:Y:S02]  /*4270*/  @!UP0 UIADD3 UR9, UPT, UPT, UR10, -UR4, URZ ;  /* 0x800000040a098290 */ /* 0x000fe4000fffe0ff */
[----:B------:R-:W-:Y:S02]  /*4280*/  UIADD3 UR4, UPT, UPT, -UR5, URZ, URZ ;  /* 0x000000ff05047290 */ /* 0x000fe4000fffe1ff */
[----:B------:R-:W-:Y:S02]  /*4290*/  UIADD3 UR7, UPT, UPT, -UR6, URZ, URZ ;  /* 0x000000ff06077290 */ /* 0x000fe4000fffe1ff */
[----:B------:R-:W-:Y:S02]  /*42a0*/  @!UP0 UIMAD UR6, UR9, UR42, UR5 ;  /* 0x0000002a090682a4 */ /* 0x000fe4000f8e0205 */
[----:B------:R-:W-:Y:S02]  /*42b0*/  UIMAD UR14, UR15, UR4, UR14 ;  /* 0x000000040f0e72a4 */ /* 0x000fe4000f8e020e */
[----:B------:R-:W-:Y:S01]  /*42c0*/  UIMAD UR13, UR30, UR7, UR13 ;  /* 0x000000071e0d72a4 */ /* 0x000fe2000f8e020d */
[----:B------:R-:W-:Y:S02]  /*42d0*/  @!UP0 UMOV UR5, UR8 ;  /* 0x0000000800058c82 */ /* 0x000fe40008000000 */
[----:B------:R-:W-:Y:S02]  /*42e0*/  UIMAD UR14, UR5, UR15, UR14 ;  /* 0x0000000f050e72a4 */ /* 0x000fe4000f8e020e */
[----:B------:R-:W-:Y:S11]  /*42f0*/  UIMAD UR13, UR6, UR30, UR13 ;  /* 0x0000001e060d72a4 */ /* 0x000ff6000f8e020d */
[----:B------:R-:W-:Y:S01]  /*4300*/  @!UPT UIADD3 URZ, UPT, UPT, URZ, URZ, URZ ;  /* 0x000000fffffff290 */ /* 0x000fe2000fffe0ff */
.L_x_76:
[----:B------:R-:W4:Y:S01]  /*4310*/  @!UP2 LDCU.128 UR8, c[0x0][0xb10] ;  /* 0x00016200ff08a7ac */ /* 0x000f220008000c00 */
[C---:B---3--:R-:W-:Y:S02]  /*4320*/  ISETP.NE.U32.AND P1, PT, R4.reuse, RZ, PT ;  /* 0x000000ff0400720c */ /* 0x048fe40003f25070 */
[----:B------:R-:W-:Y:S02]  /*4330*/  ISETP.NE.U32.AND P0, PT, R4, RZ, PT ;  /* 0x000000ff0400720c */ /* 0x000fe40003f05070 */
[C---:B------:R-:W-:Y:S02]  /*4340*/  ISETP.NE.AND.EX P1, PT, R5.reuse, RZ, PT, P1 ;  /* 0x000000ff0500720c */ /* 0x040fe40003f25310 */
[----:B------:R-:W-:Y:S01]  /*4350*/  ISETP.NE.AND.EX P0, PT, R5, RZ, PT, P0 ;  /* 0x000000ff0500720c */ /* 0x000fe20003f05300 */
[----:B------:R-:W3:Y:S01]  /*4360*/  @!UP2 LDCU UR5, c[0x0][0xb0c] ;  /* 0x00016180ff05a7ac */ /* 0x000ee20008000800 */
[----:B------:R-:W-:Y:S01]  /*4370*/  SHF.L.U32 R9, R15, 0x1f, RZ ;  /* 0x0000001f0f097819 */ /* 0x000fe200000006ff */
[----:B------:R-:W-:Y:S02]  /*4380*/  USHF.L.U32 UR19, UR16, 0x6, URZ ;  /* 0x0000000610137899 */ /* 0x000fe400080006ff */
[----:B------:R-:W-:Y:S02]  /*4390*/  USHF.L.U32 UR18, UR20, 0x7, URZ ;  /* 0x0000000714127899 */ /* 0x000fe400080006ff */
[----:B----4-:R-:W-:Y:S07]  /*43a0*/  UIMAD.WIDE.U32 UR6, UR14, UR8, URZ ;  /* 0x000000080e0672a5 */ /* 0x010fee000f8e00ff */
[----:B------:R-:W-:Y:S01]  /*43b0*/  @!UP2 UMOV UR4, UR7 ;  /* 0x000000070004ac82 */ /* 0x000fe20008000000 */
[----:B---3--:R-:W-:Y:S02]  /*43c0*/  @!UP2 UISETP.NE.AND UP0, UPT, UR5, 0x1, UPT ;  /* 0x000000010500a88c */ /* 0x008fe4000bf05270 */
[----:B------:R-:W-:Y:S02]  /*43d0*/  @!UP2 USHF.R.U32.HI UR4, URZ, UR9, UR4 ;  /* 0x00000009ff04a299 */ /* 0x000fe40008011604 */
[----:B------:R-:W-:Y:S02]  /*43e0*/  UIMAD.WIDE.U32 UR6, UR13, UR11, URZ ;  /* 0x0000000b0d0672a5 */ /* 0x000fe4000f8e00ff */
[----:B------:R-:W-:Y:S02]  /*43f0*/  @!UP2 USEL UR8, UR14, UR4, !UP0 ;  /* 0x000000040e08a287 */ /* 0x000fe4000c000000 */
[----:B------:R-:W-:Y:S03]  /*4400*/  @!UP2 UISETP.NE.AND UP0, UPT, UR10, 0x1, UPT ;  /* 0x000000010a00a88c */ /* 0x000fe6000bf05270 */
[----:B------:R-:W-:Y:S02]  /*4410*/  @!UP2 UMOV UR6, UR7 ;  /* 0x000000070006ac82 */ /* 0x000fe40008000000 */
[----:B------:R-:W3:Y:S02]  /*4420*/  @!UP2 LDCU UR4, c[0x0][0xb20] ;  /* 0x00016400ff04a7ac */ /* 0x000ee40008000800 */
[----:B---3--:R-:W-:Y:S04]  /*4430*/  @!UP2 USHF.R.U32.HI UR6, URZ, UR4, UR6 ;  /* 0x00000004ff06a299 */ /* 0x008fe80008011606 */
[----:B------:R-:W-:Y:S04]  /*4440*/  @!UP2 USEL UR6, UR13, UR6, !UP0 ;  /* 0x000000060d06a287 */ /* 0x000fe8000c000000 */
[----:B------:R-:W-:Y:S02]  /*4450*/  @!UP2 UIADD3 UR4, UPT, UPT, -UR8, UR6, URZ ;  /* 0x000000060804a290 */ /* 0x000fe4000fffe1ff */
[----:B------:R-:W-:Y:S02]  /*4460*/  @!UP2 UIADD3 UR6, UPT, UPT, UR8, -UR6, URZ ;  /* 0x800000060806a290 */ /* 0x000fe4000fffe0ff */
[----:B------:R-:W-:Y:S02]  /*4470*/  @!UP2 UIMAD UR14, UR4, UR5, UR14 ;  /* 0x00000005040ea2a4 */ /* 0x000fe4000f8e020e */
[----:B------:R-:W-:Y:S01]  /*4480*/  @!UP2 UIMAD UR13, UR6, UR10, UR13 ;  /* 0x0000000a060da2a4 */ /* 0x000fe2000f8e020d */
[----:B------:R-:W-:Y:S11]  /*4490*/  BRA.U UP3, `(.L_x_77) ;  /* 0x0000000103107547 */ /* 0x000ff6000b800000 */
[----:B--2---:R-:W-:Y:S04]  /*44a0*/  MOV R0, UR38 ;  /* 0x0000002600007c02 */ /* 0x004fe80008000f00 */
[----:B------:R-:W-:Y:S04]  /*44b0*/  SHF.L.U32 R11, R0, 0x1f, RZ ;  /* 0x0000001f000b7819 */ /* 0x000fe800000006ff */
[----:B------:R-:W2:Y:S02]  /*44c0*/  SYNCS.PHASECHK.TRANS64.TRYWAIT P2, [UR21+0x68], R11 ;  /* 0x0000680bff0075a7 */ /* 0x000ea40008041115 */
[----:B--2---:R-:W-:Y:S05]  /*44d0*/  @!P2 BRA `(.L_x_78) ;  /* 0x000000380030a947 */ /* 0x004fea0003800000 */
.L_x_77:
[----:B------:R-:W-:Y:S05]  /*44e0*/  @!P1 BRA `(.L_x_79) ;  /* 0x0000000000309947 */ /* 0x000fea0003800000 */
[----:B------:R-:W-:Y:S01]  /*44f0*/  ISETP.NE.U32.AND P1, PT, R2, RZ, PT ;  /* 0x000000ff0200720c */ /* 0x000fe20003f25070 */
[----:B------:R-:W3:Y:S01]  /*4500*/  LDCU.64 UR4, c[0x0][0x358] ;  /* 0x00006b00ff0477ac */ /* 0x000ee20008000a00 */
[----:B------:R-:W-:Y:S02]  /*4510*/  IMAD.MOV.U32 R84, RZ, RZ, 0x1 ;  /* 0x00000001ff547424 */ /* 0x000fe400078e00ff */
[----:B------:R-:W-:Y:S11]  /*4520*/  ISETP.NE.AND.EX P1, PT, R3, RZ, PT, P1 ;  /* 0x000000ff0300720c */ /* 0x000ff60003f25310 */
[----:B------:R-:W-:Y:S02]  /*4530*/  @!UPT UIADD3 URZ, UPT, UPT, URZ, URZ, URZ ;  /* 0x000000fffffff290 */ /* 0x000fe4000fffe0ff */
[----:B--2---:R-:W2:Y:S01]  /*4540*/  @P1 LDC.64 R10, c[0x0][0x888] ;  /* 0x00022200ff0a1b82 */ /* 0x004ea20000000a00 */
[----:B------:R-:W-:Y:S04]  /*4550*/  @P1 IMAD R0, R4, UR36, RZ ;  /* 0x0000002404001c24 */ /* 0x000fe8000f8e02ff */
[----:B--2---:R-:W-:Y:S04]  /*4560*/  @P1 IMAD.WIDE R10, R0, 0x4, R10 ;  /* 0x00000004000a1825 */ /* 0x004fe800078e020a */
[----:B------:R-:W-:Y:S01]  /*4570*/  HFMA2 R0, -RZ, RZ, 0, 5.9604644775390625e-08 ;  /* 0x00000001ff007431 */ /* 0x000fe200000001ff */
[----:B---3-5:R3:W5:Y:S04]  /*4580*/  @P1 LDG.E R41, desc[UR4][R10.64] ;  /* 0x000000040a291981 */ /* 0x028768000c1e1900 */
[----:B------:R-:W-:Y:S01]  /*4590*/  @!P1 PRMT R84, R0, 0x7610, R84 ;  /* 0x0000761000549816 */ /* 0x000fe20000000054 */
[----:B---3--:R-:W4:Y:S06]  /*45a0*/  @!P1 LDC R41, c[0x0][0x880] ;  /* 0x00022000ff299b82 */ /* 0x008f2c0000000800 */
.L_x_79:
[----:B----45:R-:W-:Y:S01]  /*45b0*/  @!P0 FSETP.EQ.AND P1, PT, R41, RZ, PT ;  /* 0x000000ff2900820b */ /* 0x030fe20003f22000 */
[----:B------:R-:W-:Y:S01]  /*45c0*/  @!UPT UIADD3 URZ, UPT, UPT, URZ, URZ, URZ ;  /* 0x000000fffffff290 */ /* 0x000fe2000fffe0ff */
[----:B------:R-:W-:Y:S11]  /*45d0*/  @!P0 BRA `(.L_x_80) ;  /* 0x0000000000188947 */ /* 0x000ff60003800000 */
[----:B------:R-:W-:Y:S02]  /*45e0*/  LOP3.LUT P0, RZ, R84, 0xff, RZ, 0xc0, !PT ;  /* 0x000000ff54ff7812 */ /* 0x000fe4000780c0ff */
[----:B------:R-:W-:Y:S04]  /*45f0*/  ISETP.NE.U32.AND P1, PT, R2, RZ, PT ;  /* 0x000000ff0200720c */ /* 0x000fe80003f25070 */
[----:B------:R-:W-:Y:S04]  /*4600*/  ISETP.NE.AND.EX P1, PT, R3, RZ, PT, P1 ;  /* 0x000000ff0300720c */ /* 0x000fe80003f25310 */
[----:B------:R-:W-:Y:S03]  /*4610*/  PLOP3.LUT P1, PT, P1, PT, PT, 0x8, 0x80 ;  /* 0x000000000080781c */ /* 0x000fe60000f2e170 */
[----:B------:R-:W-:Y:S11]  /*4620*/  @P0 FSETP.EQ.AND P1, PT, R41, RZ, PT ;  /* 0x000000ff2900020b */ /* 0x000ff60003f22000 */
[----:B------:R-:W-:Y:S02]  /*4630*/  @!UPT UIADD3 URZ, UPT, UPT, URZ, URZ, URZ ;  /* 0x000000fffffff290 */ /* 0x000fe4000fffe0ff */
.L_x_80:
[----:B------:R-:W3:Y:S01]  /*4640*/  SYNCS.PHASECHK.TRANS64.TRYWAIT P2, [UR21+0x50], R9 ;  /* 0x00005009ff0075a7 */ /* 0x000ee20008041115 */
[----:B------:R-:W-:Y:S04]  /*4650*/  ELECT P0, URZ, PT ;  /* 0x0000000000ff782f */ /* 0x000fe80003800000 */
[----:B------:R-:W-:Y:S11]  /*4660*/  PLOP3.LUT P1, PT, P1, P0, PT, 0xf2, 0x2f ;  /* 0x00000000002f781c */ /* 0x000ff60000f21e72 */
[----:B------:R-:W-:Y:S02]  /*4670*/  @!UPT UIADD3 URZ, UPT, UPT, URZ, URZ, URZ ;  /* 0x000000fffffff290 */ /* 0x000fe4000fffe0ff */
[----:B------:R-:W-:Y:S05]  /*4680*/  @!P1 IADD3 R8, P0, PT, R16, 0x580, RZ ;  /* 0x0000058010089810 */ /* 0x000fea0007f1e0ff */
[----:B------:R-:W-:Y:S01]  /*4690*/  @!P1 IMAD.X R6, RZ, RZ, R17, P0 ;  /* 0x000000ffff069224 */ /* 0x000fe200000e0611 */
[----:B---3--:R-:W-:Y:S07]  /*46a0*/  @!P2 BRA `(.L_x_81) ;  /* 0x0000003400d4a947 */ /* 0x008fee0003800000 */
.L_x_142:
[----:B------:R-:W-:Y:S01]  /*46b0*/  @!P1 R2UR UR5, R8 ;  /* 0x00000000080592ca */ /* 0x000fe200000e0000 */
[----:B------:R-:W-:Y:S01]  /*46c0*/  VOTEU.ALL UP0, P1 ;  /* 0x0000000000ff7886 */ /* 0x000fe20000800000 */
[----:B------:R-:W-:Y:S01]  /*46d0*/  @!P1 R2UR UR4, R6 ;  /* 0x00000000060492ca */ /* 0x000fe200000e0000 */
[----:B--2---:R-:W-:Y:S01]  /*46e0*/  @!P1 IMAD.MOV.U32 R0, RZ, RZ, 0x1000 ;  /* 0x00001000ff009424 */ /* 0x004fe200078e00ff */
[----:B------:R-:W-:Y:S01]  /*46f0*/  UMOV UR6, 0x0 ;  /* 0x0000000000067882 */ /* 0x000fe20000000000 */
[----:B------:R-:W-:Y:S01]  /*4700*/  UMOV UR7, 0x10000000 ;  /* 0x1000000000077882 */ /* 0x000fe20000000000 */
[----:B------:R-:W-:Y:S01]  /*4710*/  @!UP0 UIADD3 UR16, UPT, UPT, UR21, 0x200, URZ ;  /* 0x0000020015108890 */ /* 0x000fe2000fffe0ff */
[----:B------:R-:W-:Y:S01]  /*4720*/  VIADD R14, R14, 0x1 ;  /* 0x000000010e0e7836 */ /* 0x000fe20000000000 */
[----:B------:R-:W-:Y:S01]  /*4730*/  VOTEU.ALL UP0, P1 ;  /* 0x0000000000ff7886 */ /* 0x000fe20000800000 */
[----:B------:R-:W-:Y:S04]  /*4740*/  UMOV UR20, UR36 ;  /* 0x0000002400147c82 */ /* 0x000fe80008000000 */
[----:B------:R-:W-:Y:S02]  /*4750*/  IMAD.U32 R10, RZ, RZ, UR5 ;  /* 0x00000005ff0a7e24 */ /* 0x000fe4000f8e00ff */
[----:B------:R-:W-:Y:S03]  /*4760*/  IMAD.U32 R11, RZ, RZ, UR4 ;  /* 0x00000004ff0b7e24 */ /* 0x000fe6000f8e00ff */
[----:B------:R-:W-:Y:S02]  /*4770*/  @!P1 R2UR UR4, R10 ;  /* 0x000000000a0492ca */ /* 0x000fe400000e0000 */
[----:B------:R-:W-:Y:S11]  /*4780*/  @!P1 R2UR UR5, R11 ;  /* 0x000000000b0592ca */ /* 0x000ff600000e0000 */
[----:B------:R-:W-:Y:S02]  /*4790*/  @!UPT UIADD3 URZ, UPT, UPT, URZ, URZ, URZ ;  /* 0x000000fffffff290 */ /* 0x000fe4000fffe0ff */
[----:B------:R2:W-:Y:S01]  /*47a0*/  @!UP0 UTMALDG.3D [UR16], [UR4], desc[UR6] ;  /* 0x00000610040085b4 */ /* 0x0005e20008011000 */
[----:B------:R2:W-:Y:S01]  /*47b0*/  @!P1 SYNCS.ARRIVE.TRANS64.RED.A0TR RZ, [UR21+0x40], R0 ;  /* 0x00004000ffff99a7 */ /* 0x0005e20008300415 */
[----:B------:R-:W-:Y:S01]  /*47c0*/  SYNCS.ARRIVE.TRANS64.RED.A1T0 RZ, [UR34], RZ ;  /* 0x000000ffffff79a7 */ /* 0x000fe20008100422 */
[----:B------:R-:W3:Y:S02]  /*47d0*/  SYNCS.PHASECHK.TRANS64.TRYWAIT P0, [UR21+0x58], R9 ;  /* 0x00005809ff0075a7 */ /* 0x000ee40008001115 */
[----:B--23--:R-:W-:Y:S05]  /*47e0*/  @!P0 BRA `(.L_x_82) ;  /* 0x00000034009c8947 */ /* 0x00cfea0003800000 */
.L_x_144:
[----:B------:R-:W-:Y:S01]  /*47f0*/  @!P1 IADD3 R6, P0, PT, R16, 0x580, RZ ;  /* 0x0000058010069810 */ /* 0x000fe20007f1e0ff */
[----:B------:R-:W-:Y:S01]  /*4800*/  VOTEU.ALL UP0, P1 ;  /* 0x0000000000ff7886 */ /* 0x000fe20000800000 */
[----:B------:R-:W-:Y:S01]  /*4810*/  UMOV UR6, 0x0 ;  /* 0x0000000000067882 */ /* 0x000fe20000000000 */
[----:B------:R-:W-:Y:S01]  /*4820*/  UMOV UR7, 0x10000000 ;  /* 0x1000000000077882 */ /* 0x000fe20000000000 */
[----:B------:R-:W-:Y:S01]  /*4830*/  @!P1 R2UR UR5, R6 ;  /* 0x00000000060592ca */ /* 0x000fe200000e0000 */
[----:B--2---:R-:W-:Y:S01]  /*4840*/  @!P1 IMAD.X R0, RZ, RZ, R17, P0 ;  /* 0x000000ffff009224 */ /* 0x004fe200000e0611 */
[----:B------:R-:W-:Y:S01]  /*4850*/  @!UP0 UIADD3 UR10, UPT, UPT, UR18, 0x40, URZ ;  /* 0x00000040120a8890 */ /* 0x000fe2000fffe0ff */
[----:B------:R-:W-:Y:S01]  /*4860*/  ISETP.NE.AND P0, PT, R14, 0x2, PT ;  /* 0x000000020e00780c */ /* 0x000fe20003f05270 */
[----:B------:R-:W-:Y:S01]  /*4870*/  @!UP0 UIADD3 UR8, UPT, UPT, UR21, 0x1200, URZ ;  /* 0x0000120015088890 */ /* 0x000fe2000fffe0ff */
[----:B------:R-:W-:Y:S01]  /*4880*/  LOP3.LUT R15, R15, 0x1, RZ, 0x3c, !PT ;  /* 0x000000010f0f7812 */ /* 0x000fe200078e3cff */
[----:B------:R-:W-:Y:S01]  /*4890*/  @!UP0 UIADD3 UR9, UPT, UPT, UR21, 0x48, URZ ;  /* 0x0000004815098890 */ /* 0x000fe2000fffe0ff */
[----:B------:R-:W-:Y:S01]  /*48a0*/  @!P1 R2UR UR4, R0 ;  /* 0x00000000000492ca */ /* 0x000fe200000e0000 */
[----:B------:R-:W-:Y:S01]  /*48b0*/  VOTEU.ALL UP0, P1 ;  /* 0x0000000000ff7886 */ /* 0x000fe20000800000 */
[----:B------:R-:W-:Y:S01]  /*48c0*/  UMOV UR11, UR19 ;  /* 0x00000013000b7c82 */ /* 0x000fe20008000000 */
[----:B------:R-:W-:Y:S01]  /*48d0*/  UMOV UR12, UR36 ;  /* 0x00000024000c7c82 */ /* 0x000fe20008000000 */
[----:B------:R-:W-:Y:S01]  /*48e0*/  SEL R0, RZ, 0x1, P0 ;  /* 0x00000001ff007807 */ /* 0x000fe20000000000 */
[----:B------:R-:W-:Y:S01]  /*48f0*/  UIADD3 UR20, UPT, UPT, UR13, UR59, URZ ;  /* 0x0000003b0d147290 */ /* 0x000fe2000fffe0ff */
[----:B------:R-:W-:Y:S01]  /*4900*/  IMAD.U32 R8, RZ, RZ, UR5 ;  /* 0x00000005ff087e24 */ /* 0x000fe2000f8e00ff */
[----:B------:R-:W-:Y:S01]  /*4910*/  SEL R14, R14, RZ, P0 ;  /* 0x000000ff0e0e7207 */ /* 0x000fe20000000000 */
[----:B------:R-:W-:Y:S01]  /*4920*/  UIADD3 UR16, UPT, UPT, UR14, UR62, URZ ;  /* 0x0000003e0e107290 */ /* 0x000fe2000fffe0ff */
[----:B------:R-:W-:Y:S01]  /*4930*/  LOP3.LUT R13, R13, R0, RZ, 0x3c, !PT ;  /* 0x000000000d0d7212 */ /* 0x000fe200078e3cff */
[----:B------:R-:W-:Y:S01]  /*4940*/  UPLOP3.LUT UP3, UPT, UPT, UPT, UPT, 0x80, 0x8 ;  /* 0x000000000008789c */ /* 0x000fe20003f6f070 */
[----:B------:R-:W-:Y:S02]  /*4950*/  UMOV UR36, UR26 ;  /* 0x0000001a00247c82 */ /* 0x000fe40008000000 */
[----:B------:R-:W-:Y:S01]  /*4960*/  IMAD.U32 R9, RZ, RZ, UR4 ;  /* 0x00000004ff097e24 */ /* 0x000fe2000f8e00ff */
[----:B------:R-:W-:Y:S04]  /*4970*/  @!P1 R2UR UR4, R8 ;  /* 0x00000000080492ca */ /* 0x000fe800000e0000 */
[----:B------:R-:W-:Y:S11]  /*4980*/  @!P1 R2UR UR5, R9 ;  /* 0x00000000090592ca */ /* 0x000ff600000e0000 */
[----:B------:R-:W-:Y:S02]  /*4990*/  @!UPT UIADD3 URZ, UPT, UPT, URZ, URZ, URZ ;  /* 0x000000fffffff290 */ /* 0x000fe4000fffe0ff */
[----:B------:R2:W-:Y:S01]  /*49a0*/  @!UP0 UTMALDG.3D [UR8], [UR4], desc[UR6] ;  /* 0x00000608040085b4 */ /* 0x0005e20008011000 */
[----:B------:R2:W-:Y:S01]  /*49b0*/  @!P1 SYNCS.ARRIVE.TRANS64.RED.A0TR RZ, [UR21+0x48], R7 ;  /* 0x00004807ffff99a7 */ /* 0x0005e20008300415 */
[----:B------:R-:W-:Y:S01]  /*49c0*/  SYNCS.ARRIVE.TRANS64.RED.A1T0 RZ, [UR33], RZ ;  /* 0x000000ffffff79a7 */ /* 0x000fe20008100421 */
[----:B------:R-:W-:Y:S05]  /*49d0*/  BRA.U UP1, `(.L_x_83) ;  /* 0xfffffff5012c7547 */ /* 0x000fea000b83ffff */
[----:B------:R-:W-:-:S04]  /*49e0*/  SHF.L.U32 R3, R15, 0x1f, RZ ;  /* 0x0000001f0f037819 */ /* 0x000fc800000006ff */
[----:B------:R-:W3:Y:S02]  /*49f0*/  SYNCS.PHASECHK.TRANS64.TRYWAIT P0, [UR21+0x50], R3 ;  /* 0x00005003ff0075a7 */ /* 0x000ee40008001115 */
[----:B---3--:R-:W-:Y:S05]  /*4a00*/  @!P0 BRA `(.L_x_84) ;  /* 0x00000034002c8947 */ /* 0x008fea0003800000 */
.L_x_146:
[----:B---3--:R-:W-:-:S07]  /*4a10*/  MOV R0, UR21 ;  /* 0x0000001500007c02 */ /* 0x008fce0008000f00 */
.L_x_85:
[----:B---3--:R-:W-:-:S04]  /*4a20*/  SHF.L.U32 R3, R15, 0x1f, RZ ;  /* 0x0000001f0f037819 */ /* 0x008fc800000006ff */
[----:B------:R3:W4:Y:S03]  /*4a30*/  SYNCS.PHASECHK.TRANS64.TRYWAIT P0, [R0+URZ+0x58], R3 ;  /* 0x00005803000075a7 */ /* 0x00072600080011ff */
[----:B----4-:R-:W-:Y:S05]  /*4a40*/  @!P0 NANOSLEEP.SYNCS 0x989680 ;  /* 0x009896800000895d */ /* 0x010fea0003900000 */
[----:B------:R-:W4:Y:S02]  /*4a50*/  @!P0 SYNCS.PHASECHK.TRANS64 P0, [R0+URZ+0x58], R3 ;  /* 0x00005803000085a7 */ /* 0x000f2400080010ff */
[----:B-12-4-:R-:W-:Y:S05]  /*4a60*/  @P0 EXIT ;  /* 0x000000000000094d */ /* 0x016fea0003800000 */
[----:B------:R-:W-:Y:S05]  /*4a70*/  BRA `(.L_x_85) ;  /* 0xfffffffc00e87947 */ /* 0x000fea000383ffff */
.L_x_74:
[----:B------:R-:W-:-:S06]  /*4a80*/  UISETP.GE.AND UP0, UPT, UR17, 0x4, UPT ;  /* 0x000000041100788c */ /* 0x000fcc000bf06270 */
[----:B------:R-:W-:-:S13]  /*4a90*/  PLOP3.LUT P0, PT, PT, PT, UP0, 0x80, 0x8 ;  /* 0x000000000008781c */ /* 0x000fda0003f0f008 */
[----:B------:R-:W-:Y:S05]  /*4aa0*/  @!P0 EXIT ;  /* 0x000000000000894d */ /* 0x000fea0003800000 */
[----:B------:R-:W1:Y:S08]  /*4ab0*/  S2UR UR4, SR_CgaCtaId ;  /* 0x00000000000479c3 */ /* 0x000e700000008800 */
[----:B------:R-:W-:Y:S01]  /*4ac0*/  BAR.SYNC.DEFER_BLOCKING 0x6, 0xa0 ;  /* 0x0182800000007b1d */ /* 0x000fe20000010000 */
[C---:B------:R-:W-:Y:S01]  /*4ad0*/  IMAD.SHL.U32 R7, R93.reuse, 0x40, RZ ;  /* 0x000000405d077824 */ /* 0x040fe200078e00ff */
[C---:B------:R-:W-:Y:S01]  /*4ae0*/  LOP3.LUT R95, R93.reuse, 0x60, RZ, 0xc0, !PT ;  /* 0x000000605d5f7812 */ /* 0x040fe200078ec0ff */
[----:B------:R-:W-:-:S02]  /*4af0*/  IMAD.SHL.U32 R4, R93, 0x20, RZ ;  /* 0x000000205d047824 */ /* 0x000fc400078e00ff */
[----:B------:R-:W-:Y:S02]  /*4b00*/  HFMA2 R36, -RZ, RZ, 0, 0 ;  /* 0x00000000ff247431 */ /* 0x000fe400000001ff */
[----:B------:R-:W-:Y:S01]  /*4b10*/  IMAD.SHL.U32 R6, R93, 0x2, RZ ;  /* 0x000000025d067824 */ /* 0x000fe200078e00ff */
[----:B------:R-:W-:Y:S01]  /*4b20*/  UMOV UR44, 0x400 ;  /* 0x00000400002c7882 */ /* 0x000fe20000000000 */
[----:B------:R-:W2:Y:S01]  /*4b30*/  LDC.64 R82, c[0x0][0x8b0] ;  /* 0x00022c00ff527b82 */ /* 0x000ea20000000a00 */
[----:B------:R-:W-:Y:S01]  /*4b40*/  LOP3.LUT R5, R7, 0x180, RZ, 0xc0, !PT ;  /* 0x0000018007057812 */ /* 0x000fe200078ec0ff */
[----:B------:R-:W-:Y:S01]  /*4b50*/  IMAD.U32 R37, R93, 0x10000, RZ ;  /* 0x000100005d257824 */ /* 0x000fe200078e00ff */
[----:B------:R-:W-:Y:S01]  /*4b60*/  LOP3.LUT R4, R4, 0xc00, RZ, 0xc0, !PT ;  /* 0x00000c0004047812 */ /* 0x000fe200078ec0ff */
[----:B------:R-:W-:Y:S01]  /*4b70*/  IMAD.MOV.U32 R92, RZ, RZ, RZ ;  /* 0x000000ffff5c7224 */ /* 0x000fe200078e00ff */
[----:B------:R-:W-:Y:S01]  /*4b80*/  LOP3.LUT R6, R5, 0x20, R6, 0xf8, !PT ;  /* 0x0000002005067812 */ /* 0x000fe200078ef806 */
[----:B------:R-:W-:Y:S01]  /*4b90*/  IMAD.SHL.U32 R5, R93, 0x8, RZ ;  /* 0x000000085d057824 */ /* 0x000fe200078e00ff */
[----:B------:R-:W-:Y:S01]  /*4ba0*/  LOP3.LUT R4, R4, 0x40, R7, 0xf8, !PT ;  /* 0x0000004004047812 */ /* 0x000fe200078ef807 */
[----:B------:R-:W3:Y:S01]  /*4bb0*/  LDC.64 R80, c[0x0][0x8a8] ;  /* 0x00022a00ff507b82 */ /* 0x000ee20000000a00 */
[----:B------:R-:W-:Y:S01]  /*4bc0*/  LOP3.LUT R37, R37, 0x600000, RZ, 0xc0, !PT ;  /* 0x0060000025257812 */ /* 0x000fe200078ec0ff */
[----:B------:R-:W-:Y:S01]  /*4bd0*/  IMAD.MOV.U32 R87, RZ, RZ, RZ ;  /* 0x000000ffff577224 */ /* 0x000fe200078e00ff */
[----:B------:R-:W-:-:S02]  /*4be0*/  LOP3.LUT R5, R6, 0x30, R5, 0x78, !PT ;  /* 0x0000003006057812 */ /* 0x000fc400078e7805 */
[----:B------:R-:W-:Y:S02]  /*4bf0*/  CS2R R90, SRZ ;  /* 0x00000000005a7805 */ /* 0x000fe4000001ff00 */
[----:B------:R-:W-:Y:S01]  /*4c00*/  LOP3.LUT R4, R4, 0x200, R7, 0xf8, !PT ;  /* 0x0000020004047812 */ /* 0x000fe200078ef807 */
[----:B------:R-:W-:Y:S01]  /*4c10*/  IMAD.MOV.U32 R89, RZ, RZ, RZ ;  /* 0x000000ffff597224 */ /* 0x000fe200078e00ff */
[----:B------:R-:W-:Y:S01]  /*4c20*/  LOP3.LUT R93, R93, 0x2, RZ, 0xc0, !PT ;  /* 0x000000025d5d7812 */ /* 0x000fe200078ec0ff */
[----:B-1----:R-:W-:Y:S01]  /*4c30*/  ULEA UR44, UR4, UR44, 0x18 ;  /* 0x0000002c042c7291 */ /* 0x002fe2000f8ec0ff */
[----:B------:R-:W-:Y:S01]  /*4c40*/  LOP3.LUT R71, R4, R5, RZ, 0xfc, !PT ;  /* 0x0000000504477212 */ /* 0x000fe200078efcff */
[----:B------:R-:W1:Y:S01]  /*4c50*/  LDCU UR57, c[0x0][0x370] ;  /* 0x00006e00ff3977ac */ /* 0x000e620008000800 */
[----:B------:R-:W-:Y:S01]  /*4c60*/  IADD3 R88, PT, PT, -R93, RZ, RZ ;  /* 0x000000ff5d587210 */ /* 0x000fe20007ffe1ff */
[----:B------:R-:W-:Y:S01]  /*4c70*/  UIADD3 UR4, UPT, UPT, UR44, 0x2200, URZ ;  /* 0x000022002c047890 */ /* 0x000fe2000fffe0ff */
[----:B------:R-:W4:Y:S04]  /*4c80*/  LDCU UR43, c[0x0][0xb0c] ;  /* 0x00016180ff2b77ac */ /* 0x000f280008000800 */
[----:B------:R-:W1:Y:S01]  /*4c90*/  LDS R0, [UR44+0x120] ;  /* 0x0001202cff007984 */ /* 0x000e620008000800 */
[----:B------:R-:W-:Y:S01]  /*4ca0*/  IMAD.U32 R94, RZ, RZ, UR4 ;  /* 0x00000004ff5e7e24 */ /* 0x000fe2000f8e00ff */
[----:B------:R-:W1:Y:S01]  /*4cb0*/  LDCU UR39, c[0x0][0xb30] ;  /* 0x00016600ff2777ac */ /* 0x000e620008000800 */
[----:B------:R-:W1:Y:S01]  /*4cc0*/  LDCU.64 UR46, c[0x0][0x888] ;  /* 0x00011100ff2e77ac */ /* 0x000e620008000a00 */
[----:B------:R-:W1:Y:S01]  /*4cd0*/  LDCU.64 UR40, c[0x0][0xb28] ;  /* 0x00016500ff2877ac */ /* 0x000e620008000a00 */
[----:B------:R-:W1:Y:S01]  /*4ce0*/  LDCU.64 UR60, c[0x0][0x890] ;  /* 0x00011200ff3c77ac */ /* 0x000e620008000a00 */
[----:B------:R-:W1:Y:S01]  /*4cf0*/  LDCU.128 UR52, c[0x0][0xb10] ;  /* 0x00016200ff3477ac */ /* 0x000e620008000c00 */
[----:B------:R-:W1:Y:S01]  /*4d00*/  LDCU UR56, c[0x0][0x374] ;  /* 0x00006e80ff3877ac */ /* 0x000e620008000800 */
[----:B------:R-:W-:Y:S01]  /*4d10*/  UIADD3 UR63, UPT, UPT, UR44, 0x200, URZ ;  /* 0x000002002c3f7890 */ /* 0x000fe2000fffe0ff */
[----:B-1234-:R-:W-:-:S11]  /*4d20*/  IMAD.IADD R37, R0, 0x1, R37 ;  /* 0x0000000100257824 */ /* 0x01efd600078e0225 */
.L_x_111:
[----:B------:R-:W-:Y:S02]  /*4d30*/  LEA R3, R87, UR44, 0x3 ;  /* 0x0000002c57037c11 */ /* 0x000fe4000f8e18ff */
[----:B------:R-:W-:Y:S02]  /*4d40*/  SHF.L.U32 R0, R91, 0x1f, RZ ;  /* 0x0000001f5b007819 */ /* 0x000fe400000006ff */
[----:B------:R-:W-:Y:S02]  /*4d50*/  LEA R5, R87, UR44, 0x4 ;  /* 0x0000002c57057c11 */ /* 0x000fe4000f8e20ff */
[----:B-1----:R-:W1:Y:S02]  /*4d60*/  SYNCS.PHASECHK.TRANS64.TRYWAIT P0, [R3+URZ+0x70], R0 ;  /* 0x00007000030075a7 */ /* 0x002e6400080011ff */
[----:B-1----:R-:W-:Y:S05]  /*4d70*/  @!P0 BRA `(.L_x_86) ;  /* 0x0000003000688947 */ /* 0x002fea0003800000 */
.L_x_147:
        /* <DEDUP_REMOVED lines=8> */
[----:B--2---:R-:W-:Y:S11]  /*4e00*/  LOP3.LUT P0, RZ, R6, 0x1, RZ, 0xc0, !PT ;  /* 0x0000000106ff7812 */ /* 0x004ff6000780c0ff */
[----:B------:R-:W-:Y:S02]  /*4e10*/  @!UPT UIADD3 URZ, UPT, UPT, URZ, URZ, URZ ;  /* 0x000000fffffff290 */ /* 0x000fe4000fffe0ff */
[----:B---3--:R-:W-:Y:S01]  /*4e20*/  VOTEU.ANY UP1, P0 ;  /* 0x0000000000ff7886 */ /* 0x008fe20000020100 */
[----:B------:R-:W-:Y:S01]  /*4e30*/  PLOP3.LUT P0, PT, PT, PT, UP1, 0x80, 0x8 ;  /* 0x000000000008781c */ /* 0x000fe20003f0f018 */
[----:B------:R-:W-:Y:S11]  /*4e40*/  UP2UR UR45, UPR, URZ, 0x2 ;  /* 0x00000002ff2d7883 */ /* 0x000ff60008000000 */
[----:B------:R-:W-:Y:S01]  /*4e50*/  @!UPT UIADD3 URZ, UPT, UPT, URZ, URZ, URZ ;  /* 0x000000fffffff290 */ /* 0x000fe2000fffe0ff */
[----:B-1----:R-:W-:Y:S02]  /*4e60*/  @P0 SHF.R.U32.HI R0, RZ, 0x10, R5 ;  /* 0x00000010ff000819 */ /* 0x002fe40000011605 */
        /* <DEDUP_REMOVED lines=12> */
[----:B------:R-:W2:Y:S01]  /*4f30*/  LDCU UR12, c[0x0][0xb20] ;  /* 0x00016400ff0c77ac */ /* 0x000ea20008000800 */
[----:B------:R-:W-:Y:S02]  /*4f40*/  UIMAD.WIDE.U32 UR4, UR56, UR55, URZ ;  /* 0x00000037380472a5 */ /* 0x000fe4000f8e00ff */
[----:B------:R-:W-:Y:S02]  /*4f50*/  UIMAD.WIDE.U32 UR6, UR57, UR52, URZ ;  /* 0x00000034390672a5 */ /* 0x000fe4000f8e00ff */
[----:B------:R-:W-:Y:S02]  /*4f60*/  UISETP.NE.AND UP0, UPT, UR54, 0x1, UPT ;  /* 0x000000013600788c */ /* 0x000fe4000bf05270 */
[----:B------:R-:W-:Y:S02]  /*4f70*/  UIMAD.WIDE.U32 UR8, UR37, UR55, URZ ;  /* 0x00000037250872a5 */ /* 0x000fe4000f8e00ff */
[----:B------:R-:W-:Y:S02]  /*4f80*/  UIMAD.WIDE.U32 UR10, UR38, UR52, URZ ;  /* 0x00000034260a72a5 */ /* 0x000fe4000f8e00ff */
[----:B------:R-:W-:Y:S02]  /*4f90*/  UISETP.NE.AND UP1, UPT, UR43, 0x1, UPT ;  /* 0x000000012b00788c */ /* 0x000fe4000bf25270 */
[----:B------:R-:W-:Y:S01]  /*4fa0*/  UISETP.NE.AND UP2, UPT, UR42, 0x1, UPT ;  /* 0x000000012a00788c */ /* 0x000fe2000bf45270 */
[----:B------:R-:W-:Y:S02]  /*4fb0*/  UMOV UR4, UR5 ;  /* 0x0000000500047c82 */ /* 0x000fe40008000000 */
[----:B--2---:R-:W-:Y:S03]  /*4fc0*/  USHF.R.U32.HI UR5, URZ, UR12, UR4 ;  /* 0x0000000cff057299 */ /* 0x004fe60008011604 */
[----:B------:R-:W-:Y:S02]  /*4fd0*/  UMOV UR4, UR7 ;  /* 0x0000000700047c82 */ /* 0x000fe40008000000 */
[----:B------:R-:W-:Y:S02]  /*4fe0*/  USHF.R.U32.HI UR7, URZ, UR53, UR4 ;  /* 0x00000035ff077299 */ /* 0x000fe40008011604 */
[----:B------:R-:W-:Y:S02]  /*4ff0*/  USEL UR4, UR56, UR5, !UP0 ;  /* 0x0000000538047287 */ /* 0x000fe4000c000000 */
[----:B------:R-:W-:Y:S01]  /*5000*/  USEL UR7, UR57, UR7, !UP1 ;  /* 0x0000000739077287 */ /* 0x000fe2000c800000 */
[----:B------:R-:W-:Y:S01]  /*5010*/  UMOV UR5, UR9 ;  /* 0x0000000900057c82 */ /* 0x000fe20008000000 */
[----:B------:R-:W-:Y:S02]  /*5020*/  UIMAD.WIDE.U32 UR8, UR4, UR40, URZ ;  /* 0x00000028040872a5 */ /* 0x000fe4000f8e00ff */
[----:B------:R-:W-:Y:S03]  /*5030*/  USHF.R.U32.HI UR6, URZ, UR12, UR5 ;  /* 0x0000000cff067299 */ /* 0x000fe60008011605 */
[----:B------:R-:W-:Y:S01]  /*5040*/  UMOV UR5, UR11 ;  /* 0x0000000b00057c82 */ /* 0x000fe20008000000 */
[----:B------:R-:W-:Y:S02]  /*5050*/  UIMAD.WIDE.U32 UR10, UR7, UR40, URZ ;  /* 0x00000028070a72a5 */ /* 0x000fe4000f8e00ff */
[----:B------:R-:W-:Y:S02]  /*5060*/  USHF.R.U32.HI UR12, URZ, UR53, UR5 ;  /* 0x00000035ff0c7299 */ /* 0x000fe40008011605 */
[----:B------:R-:W-:Y:S01]  /*5070*/  USEL UR6, UR37, UR6, !UP0 ;  /* 0x0000000625067287 */ /* 0x000fe2000c000000 */
[----:B------:R-:W-:Y:S02]  /*5080*/  UMOV UR5, UR9 ;  /* 0x0000000900057c82 */ /* 0x000fe40008000000 */
[----:B------:R-:W-:Y:S01]  /*5090*/  UMOV UR10, UR11 ;  /* 0x0000000b000a7c82 */ /* 0x000fe20008000000 */
[----:B------:R-:W-:Y:S02]  /*50a0*/  @UP2 USHF.R.U32.HI UR4, URZ, UR41, UR5 ;  /* 0x00000029ff042299 */ /* 0x000fe40008011605 */
[----:B------:R-:W-:Y:S02]  /*50b0*/  @UP2 USHF.R.U32.HI UR7, URZ, UR41, UR10 ;  /* 0x00000029ff072299 */ /* 0x000fe4000801160a */
[----:B------:R-:W-:Y:S02]  /*50c0*/  UIMAD UR4, UR42, UR4, URZ ;  /* 0x000000042a0472a4 */ /* 0x000fe4000f8e02ff */
[----:B------:R-:W-:Y:S02]  /*50d0*/  UIMAD.WIDE.U32 UR10, UR6, UR40, URZ ;  /* 0x00000028060a72a5 */ /* 0x000fe4000f8e00ff */
[----:B------:R-:W-:Y:S02]  /*50e0*/  USEL UR5, UR38, UR12, !UP1 ;  /* 0x0000000c26057287 */ /* 0x000fe4000c800000 */
[----:B------:R-:W-:Y:S02]  /*50f0*/  UIMAD UR8, UR42, UR7, URZ ;  /* 0x000000072a0872a4 */ /* 0x000fe4000f8e02ff */
[----:B------:R-:W-:Y:S03]  /*5100*/  UISETP.GE.AND UP0, UPT, UR6, UR4, UPT ;  /* 0x000000040600728c */ /* 0x000fe6000bf06270 */
[----:B------:R-:W-:Y:S01]  /*5110*/  UMOV UR4, UR11 ;  /* 0x0000000b00047c82 */ /* 0x000fe20008000000 */
[----:B------:R-:W-:Y:S02]  /*5120*/  UISETP.GE.OR UP0, UPT, UR5, UR8, UP0 ;  /* 0x000000080500728c */ /* 0x000fe40008706670 */
[----:B------:R-:W-:Y:S02]  /*5130*/  USHF.R.U32.HI UR4, URZ, UR41, UR4 ;  /* 0x00000029ff047299 */ /* 0x000fe40008011604 */
[----:B------:R-:W-:Y:S02]  /*5140*/  UIMAD.WIDE.U32 UR8, UR5, UR40, URZ ;  /* 0x00000028050872a5 */ /* 0x000fe4000f8e00ff */
[----:B------:R-:W-:Y:S02]  /*5150*/  USEL UR11, UR6, UR4, !UP2 ;  /* 0x00000004060b7287 */ /* 0x000fe4000d000000 */
[----:B------:R-:W-:Y:S02]  /*5160*/  UIADD3 UR8, UPT, UPT, -UR5, URZ, URZ ;  /* 0x000000ff05087290 */ /* 0x000fe4000fffe1ff */
[----:B------:R-:W-:Y:S01]  /*5170*/  UIADD3 UR10, UPT, UPT, -UR11, URZ, URZ ;  /* 0x000000ff0b0a7290 */ /* 0x000fe2000fffe1ff */
[----:B------:R-:W-:Y:S01]  /*5180*/  @!UP0 UMOV UR4, UR9 ;  /* 0x0000000900048c82 */ /* 0x000fe20008000000 */
[----:B------:R-:W-:Y:S02]  /*5190*/  UIADD3 UR9, UPT, UPT, -UR6, URZ, URZ ;  /* 0x000000ff06097290 */ /* 0x000fe4000fffe1ff */
[----:B------:R-:W-:Y:S02]  /*51a0*/  @!UP0 USHF.R.U32.HI UR4, URZ, UR41, UR4 ;  /* 0x00000029ff048299 */ /* 0x000fe40008011604 */
[----:B------:R-:W-:Y:S02]  /*51b0*/  UIMAD UR10, UR42, UR10, UR6 ;  /* 0x0000000a2a0a72a4 */ /* 0x000fe4000f8e0206 */
[----:B------:R-:W-:Y:S04]  /*51c0*/  @!UP0 USEL UR4, UR5, UR4, !UP2 ;  /* 0x0000000405048287 */ /* 0x000fe8000d000000 */
[----:B------:R-:W-:Y:S02]  /*51d0*/  @!UP0 UIMAD UR10, UR7, UR10, UR4 ;  /* 0x0000000a070a82a4 */ /* 0x000fe4000f8e0204 */
[----:B------:R-:W-:Y:S02]  /*51e0*/  @!UP0 UIADD3 UR11, UPT, UPT, UR11, -UR4, URZ ;  /* 0x800000040b0b8290 */ /* 0x000fe4000fffe0ff */
[----:B------:R-:W-:Y:S02]  /*51f0*/  UIMAD UR7, UR43, UR8, UR38 ;  /* 0x000000082b0772a4 */ /* 0x000fe4000f8e0226 */
[----:B------:R-:W-:Y:S02]  /*5200*/  @!UP0 UIMAD UR6, UR11, UR42, UR5 ;  /* 0x0000002a0b0682a4 */ /* 0x000fe4000f8e0205 */
[----:B------:R-:W-:Y:S01]  /*5210*/  UIMAD UR4, UR54, UR9, UR37 ;  /* 0x00000009360472a4 */ /* 0x000fe2000f8e0225 */
[----:B------:R-:W-:Y:S02]  /*5220*/  @!UP0 UMOV UR5, UR10 ;  /* 0x0000000a00058c82 */ /* 0x000fe40008000000 */
[----:B------:R-:W-:Y:S02]  /*5230*/  UIMAD UR38, UR5, UR43, UR7 ;  /* 0x0000002b052672a4 */ /* 0x000fe4000f8e0207 */
[----:B------:R-:W-:Y:S11]  /*5240*/  UIMAD UR37, UR6, UR54, UR4 ;  /* 0x00000036062572a4 */ /* 0x000ff6000f8e0204 */
[----:B------:R-:W-:Y:S01]  /*5250*/  @!UPT UIADD3 URZ, UPT, UPT, URZ, URZ, URZ ;  /* 0x000000fffffff290 */ /* 0x000fe2000fffe0ff */
.L_x_87:
[----:B------:R-:W-:Y:S01]  /*5260*/  UISETP.NE.AND UP0, UPT, UR39, 0x1, UPT ;  /* 0x000000012700788c */ /* 0x000fe2000bf05270 */
[----:B------:R-:W-:Y:S01]  /*5270*/  IADD3 R87, PT, PT, R87, 0x1, RZ ;  /* 0x0000000157577810 */ /* 0x000fe20007ffe0ff */
[----:B------:R-:W-:Y:S02]  /*5280*/  USHF.L.U32 UR50, UR16, 0x6, URZ ;  /* 0x0000000610327899 */ /* 0x000fe400080006ff */
[----:B------:R-:W-:Y:S07]  /*5290*/  USHF.L.U32 UR49, UR20, 0x7, URZ ;  /* 0x0000000714317899 */ /* 0x000fee00080006ff */
[----:B------:R-:W2:Y:S01]  /*52a0*/  @!UP0 LDCU.128 UR12, c[0x0][0xb10] ;  /* 0x00016200ff0c87ac */ /* 0x000ea20008000c00 */
[----:B------:R-:W3:Y:S01]  /*52b0*/  @!UP0 LDCU UR5, c[0x0][0xb0c] ;  /* 0x00016180ff0587ac */ /* 0x000ee20008000800 */
[----:B------:R-:W4:Y:S01]  /*52c0*/  @!UP0 LDCU UR10, c[0x0][0xb20] ;  /* 0x00016400ff0a87ac */ /* 0x000f220008000800 */
[----:B--2---:R-:W-:Y:S02]  /*52d0*/  UIMAD.WIDE.U32 UR8, UR38, UR12, URZ ;  /* 0x0000000c260872a5 */ /* 0x004fe4000f8e00ff */
[----:B------:R-:W-:Y:S02]  /*52e0*/  UIMAD.WIDE.U32 UR6, UR37, UR15, URZ ;  /* 0x0000000f250672a5 */ /* 0x000fe4000f8e00ff */
[----:B------:R-:W-:Y:S03]  /*52f0*/  @!UP0 UISETP.NE.AND UP1, UPT, UR14, 0x1, UPT ;  /* 0x000000010e00888c */ /* 0x000fe6000bf25270 */
[----:B------:R-:W-:Y:S01]  /*5300*/  @!UP0 UMOV UR4, UR9 ;  /* 0x0000000900048c82 */ /* 0x000fe20008000000 */
[----:B---3--:R-:W-:Y:S02]  /*5310*/  @!UP0 UISETP.NE.AND UP2, UPT, UR5, 0x1, UPT ;  /* 0x000000010500888c */ /* 0x008fe4000bf45270 */
[----:B------:R-:W-:Y:S01]  /*5320*/  @!UP0 USHF.R.U32.HI UR4, URZ, UR13, UR4 ;  /* 0x0000000dff048299 */ /* 0x000fe20008011604 */
[----:B------:R-:W-:Y:S02]  /*5330*/  @!UP0 UMOV UR6, UR7 ;  /* 0x0000000700068c82 */ /* 0x000fe40008000000 */
[----:B----4-:R-:W-:Y:S02]  /*5340*/  @!UP0 USHF.R.U32.HI UR6, URZ, UR10, UR6 ;  /* 0x0000000aff068299 */ /* 0x010fe40008011606 */
[----:B------:R-:W-:Y:S02]  /*5350*/  @!UP0 USEL UR7, UR38, UR4, !UP2 ;  /* 0x0000000426078287 */ /* 0x000fe4000d000000 */
[----:B------:R-:W-:Y:S04]  /*5360*/  @!UP0 USEL UR6, UR37, UR6, !UP1 ;  /* 0x0000000625068287 */ /* 0x000fe8000c800000 */
[----:B------:R-:W-:Y:S02]  /*5370*/  @!UP0 UIADD3 UR4, UPT, UPT, -UR7, UR6, URZ ;  /* 0x0000000607048290 */ /* 0x000fe4000fffe1ff */
[----:B------:R-:W-:Y:S02]  /*5380*/  @!UP0 UIADD3 UR6, UPT, UPT, UR7, -UR6, URZ ;  /* 0x8000000607068290 */ /* 0x000fe4000fffe0ff */
[----:B------:R-:W-:Y:S02]  /*5390*/  @!UP0 UIMAD UR38, UR4, UR5, UR38 ;  /* 0x00000005042682a4 */ /* 0x000fe4000f8e0226 */
[----:B------:R-:W-:Y:S02]  /*53a0*/  @!UP0 UIMAD UR37, UR6, UR14, UR37 ;  /* 0x0000000e062582a4 */ /* 0x000fe4000f8e0225 */
[----:B------:R-:W-:Y:S09]  /*53b0*/  ULOP3.LUT UP0, URZ, UR63, 0x1b0, URZ, 0xc0, !UPT ;  /* 0x000001b03fff7892 */ /* 0x000ff2000f80c0ff */
[----:B------:R-:W-:Y:S05]  /*53c0*/  BRA.U !UP0, `(.L_x_88) ;  /* 0x0000000108407547 */ /* 0x000fea000b800000 */
[----:B------:R-:W2:Y:S01]  /*53d0*/  LDCU.64 UR8, c[0x4][0x80] ;  /* 0x01001000ff0877ac */ /* 0x000ea20008000a00 */
[----:B------:R-:W-:Y:S01]  /*53e0*/  MOV R3, 0x0 ;  /* 0x0000000000037802 */ /* 0x000fe20000000f00 */
[----:B------:R-:W-:Y:S02]  /*53f0*/  HFMA2 R12, -RZ, RZ, 0, 5.9604644775390625e-08 ;  /* 0x00000001ff0c7431 */ /* 0x000fe400000001ff */
[----:B------:R-:W-:Y:S02]  /*5400*/  IMAD.MOV.U32 R8, RZ, RZ, 0x70 ;  /* 0x00000070ff087424 */ /* 0x000fe400078e00ff */
[----:B------:R-:W-:Y:S01]  /*5410*/  IMAD.MOV.U32 R13, RZ, RZ, RZ ;  /* 0x000000ffff0d7224 */ /* 0x000fe200078e00ff */
[----:B------:R-:W3:Y:S01]  /*5420*/  LDCU.64 UR6, c[0x4][0x88] ;  /* 0x01001100ff0677ac */ /* 0x000ee20008000a00 */
[----:B------:R-:W4:Y:S01]  /*5430*/  LDC.64 R2, c[0x4][R3] ;  /* 0x0100000003027b82 */ /* 0x000f220000000a00 */
[----:B------:R-:W1:Y:S01]  /*5440*/  LDCU.64 UR4, c[0x4][0x8] ;  /* 0x01000100ff0477ac */ /* 0x000e620008000a00 */
[----:B--2---:R-:W-:Y:S01]  /*5450*/  MOV R5, UR9 ;  /* 0x0000000900057c02 */ /* 0x004fe20008000f00 */
[----:B------:R-:W-:Y:S01]  /*5460*/  IMAD.U32 R4, RZ, RZ, UR8 ;  /* 0x00000008ff047e24 */ /* 0x000fe2000f8e00ff */
[----:B---3--:R-:W-:Y:S01]  /*5470*/  MOV R7, UR7 ;  /* 0x0000000700077c02 */ /* 0x008fe20008000f00 */
[----:B------:R-:W-:Y:S01]  /*5480*/  IMAD.U32 R6, RZ, RZ, UR6 ;  /* 0x00000006ff067e24 */ /* 0x000fe2000f8e00ff */
[----:B-1----:R-:W-:Y:S01]  /*5490*/  MOV R11, UR5 ;  /* 0x00000005000b7c02 */ /* 0x002fe20008000f00 */
[----:B------:R-:W-:Y:S02]  /*54a0*/  IMAD.U32 R10, RZ, RZ, UR4 ;  /* 0x00000004ff0a7e24 */ /* 0x000fe4000f8e00ff */
[----:B------:R-:W-:Y:S07]  /*54b0*/  LEPC R20, `(.L_x_88) ;  /* 0x000000001014794e */ /* 0x000fee0000000000 */
[----:B----45:R-:W-:Y:S05]  /*54c0*/  CALL.ABS.NOINC R2 ;  /* 0x0000000002007343 */ /* 0x030fea0003c00000 */
.L_x_88:
[----:B------:R-:W-:Y:S01]  /*54d0*/  LOP3.LUT P0, RZ, R94, 0x1b0, RZ, 0xc0, !PT ;  /* 0x000001b05eff7812 */ /* 0x000fe2000780c0ff */
[----:B------:R-:W-:Y:S11]  /*54e0*/  BSSY.RECONVERGENT B6, `(.L_x_89) ;  /* 0x0000013000067945 */ /* 0x000ff60003800200 */
[----:B------:R-:W-:Y:S01]  /*54f0*/  @!UPT UIADD3 URZ, UPT, UPT, URZ, URZ, URZ ;  /* 0x000000fffffff290 */ /* 0x000fe2000fffe0ff */
[----:B------:R-:W-:Y:S05]  /*5500*/  @!P0 BRA `(.L_x_90) ;  /* 0x0000000000408947 */ /* 0x000fea0003800000 */
        /* <DEDUP_REMOVED lines=16> */
.L_x_90:
[----:B------:R-:W-:Y:S05]  /*5610*/  BSYNC.RECONVERGENT B6 ;  /* 0x0000000000067941 */ /* 0x000fea0003800200 */
.L_x_89:
[----:B------:R-:W-:Y:S01]  /*5620*/  R2UR UR4, R86 ;  /* 0x00000000560472ca */ /* 0x000fe200000e0000 */
[----:B------:R-:W-:Y:S01]  /*5630*/  UISETP.NE.U32.AND UP0, UPT, UR60, URZ, UPT ;  /* 0x000000ff3c00728c */ /* 0x000fe2000bf05070 */
[----:B------:R-:W-:Y:S02]  /*5640*/  ISETP.NE.U32.AND P4, PT, R82, RZ, PT ;  /* 0x000000ff5200720c */ /* 0x000fe40003f85070 */
[----:B------:R-:W-:Y:S01]  /*5650*/  ISETP.NE.U32.AND P2, PT, RZ, UR46, PT ;  /* 0x0000002eff007c0c */ /* 0x000fe2000bf45070 */
[----:B------:R-:W-:Y:S01]  /*5660*/  UISETP.NE.AND.EX UP1, UPT, UR61, URZ, UPT, UP0 ;  /* 0x000000ff3d00728c */ /* 0x000fe2000bf25300 */
[----:B------:R-:W-:Y:S01]  /*5670*/  ISETP.NE.AND.EX P4, PT, R83, RZ, PT, P4 ;  /* 0x000000ff5300720c */ /* 0x000fe20003f85340 */
[----:B------:R-:W-:Y:S01]  /*5680*/  UPLOP3.LUT UP0, UPT, UPT, UPT, UPT, 0x40, 0x4 ;  /* 0x000000000004789c */ /* 0x000fe20003f0e870 */
[----:B------:R-:W-:Y:S05]  /*5690*/  ISETP.NE.AND.EX P2, PT, RZ, UR47, PT, P2 ;  /* 0x0000002fff007c0c */ /* 0x000fea000bf45320 */
[----:B------:R-:W-:Y:S06]  /*56a0*/  UISETP.NE.AND UP2, UPT, UR4, URZ, UPT ;  /* 0x000000ff0400728c */ /* 0x000fec000bf45270 */
[----:B------:R-:W-:Y:S05]  /*56b0*/  PLOP3.LUT P1, PT, PT, PT, UP2, 0x80, 0x8 ;  /* 0x000000000008781c */ /* 0x000fea0003f2f028 */
[----:B------:R-:W-:Y:S06]  /*56c0*/  @UP2 UPLOP3.LUT UP0, UPT, UPT, UPT, UP1, 0x80, 0x8 ;  /* 0x000000000008289c */ /* 0x000fec0003f0f010 */
[----:B------:R-:W-:Y:S01]  /*56d0*/  PLOP3.LUT P0, PT, PT, PT, UP0, 0x80, 0x8 ;  /* 0x000000000008781c */ /* 0x000fe20003f0f008 */
[----:B------:R-:W-:Y:S01]  /*56e0*/  @!UPT UIADD3 URZ, UPT, UPT, URZ, URZ, URZ ;  /* 0x000000fffffff290 */ /* 0x000fe2000fffe0ff */
[----:B------:R-:W-:Y:S11]  /*56f0*/  BRA.U !UP1, `(.L_x_91) ;  /* 0x00000001093c7547 */ /* 0x000ff6000b800000 */
[----:B------:R-:W-:Y:S01]  /*5700*/  UISETP.NE.U32.AND UP0, UPT, UR46, URZ, UPT ;  /* 0x000000ff2e00728c */ /* 0x000fe2000bf05070 */
[----:B-1----:R-:W-:Y:S01]  /*5710*/  HFMA2 R0, -RZ, RZ, 0, 5.9604644775390625e-08 ;  /* 0x00000001ff007431 */ /* 0x002fe200000001ff */
[----:B------:R-:W1:Y:S01]  /*5720*/  LDCU.64 UR8, c[0x0][0x358] ;  /* 0x00006b00ff0877ac */ /* 0x000e620008000a00 */
[----:B------:R-:W-:Y:S01]  /*5730*/  IMAD.MOV.U32 R84, RZ, RZ, 0x1 ;  /* 0x00000001ff547424 */ /* 0x000fe200078e00ff */
[----:B------:R-:W-:Y:S06]  /*5740*/  UISETP.NE.AND.EX UP0, UPT, UR47, URZ, UPT, UP0 ;  /* 0x000000ff2f00728c */ /* 0x000fec000bf05300 */
[----:B------:R-:W-:Y:S05]  /*5750*/  PLOP3.LUT P3, PT, PT, PT, UP0, 0x80, 0x8 ;  /* 0x000000000008781c */ /* 0x000fea0003f6f008 */
[----:B------:R-:W2:Y:S01]  /*5760*/  @UP0 LDCU.64 UR4, c[0x0][0x888] ;  /* 0x00011100ff0407ac */ /* 0x000ea20008000a00 */
[----:B------:R-:W-:Y:S07]  /*5770*/  @UP0 UIMAD UR6, UR36, UR60, URZ ;  /* 0x0000003c240602a4 */ /* 0x000fee000f8e02ff */
[----:B------:R-:W-:Y:S01]  /*5780*/  @!P3 PRMT R84, R0, 0x7610, R84 ;  /* 0x000076100054b816 */ /* 0x000fe20000000054 */
[----:B--2---:R-:W-:Y:S06]  /*5790*/  @UP0 UIMAD.WIDE UR4, UR6, 0x4, UR4 ;  /* 0x00000004060408a5 */ /* 0x004fec000f8e0204 */
[----:B------:R-:W-:Y:S01]  /*57a0*/  IMAD.U32 R2, RZ, RZ, UR4 ;  /* 0x00000004ff027e24 */ /* 0x000fe2000f8e00ff */
[----:B------:R-:W-:Y:S04]  /*57b0*/  MOV R3, UR5 ;  /* 0x0000000500037c02 */ /* 0x000fe80008000f00 */
[----:B------:R-:W2:Y:S01]  /*57c0*/  @!UP0 LDCU UR4, c[0x0][0x880] ;  /* 0x00011000ff0487ac */ /* 0x000ea20008000800 */
[----:B-1---5:R3:W5:Y:S02]  /*57d0*/  @P3 LDG.E R41, desc[UR8][R2.64] ;  /* 0x0000000802293981 */ /* 0x022764000c1e1900 */
[----:B--23--:R-:W-:Y:S02]  /*57e0*/  @!P3 IMAD.U32 R41, RZ, RZ, UR4 ;  /* 0x00000004ff29be24 */ /* 0x00cfe4000f8e00ff */
.L_x_91:
[----:B------:R-:W-:Y:S05]  /*57f0*/  @!P4 BRA `(.L_x_92) ;  /* 0x000000000024c947 */ /* 0x000fea0003800000 */
[----:B------:R-:W-:Y:S01]  /*5800*/  ISETP.NE.U32.AND P3, PT, R80, RZ, PT ;  /* 0x000000ff5000720c */ /* 0x000fe20003f65070 */
[----:B------:R-:W2:Y:S03]  /*5810*/  LDCU.64 UR4, c[0x0][0x358] ;  /* 0x00006b00ff0477ac */ /* 0x000ea60008000a00 */
[----:B------:R-:W-:Y:S11]  /*5820*/  ISETP.NE.AND.EX P3, PT, R81, RZ, PT, P3 ;  /* 0x000000ff5100720c */ /* 0x000ff60003f65330 */
[----:B------:R-:W-:Y:S02]  /*5830*/  @!UPT UIADD3 URZ, UPT, UPT, URZ, URZ, URZ ;  /* 0x000000fffffff290 */ /* 0x000fe4000fffe0ff */
[----:B------:R-:W3:Y:S01]  /*5840*/  @P3 LDC.64 R2, c[0x0][0x8a8] ;  /* 0x00022a00ff023b82 */ /* 0x000ee20000000a00 */
[----:B-1----:R-:W-:Y:S04]  /*5850*/  @P3 IMAD R0, R82, UR36, RZ ;  /* 0x0000002452003c24 */ /* 0x002fe8000f8e02ff */
[----:B---3--:R-:W-:Y:S05]  /*5860*/  @P3 IMAD.WIDE R2, R0, 0x4, R2 ;  /* 0x0000000400023825 */ /* 0x008fea00078e0202 */
[----:B--2--5:R2:W5:Y:S02]  /*5870*/  @P3 LDG.E R38, desc[UR4][R2.64] ;  /* 0x0000000402263981 */ /* 0x024564000c1e1900 */
[----:B--2---:R-:W3:Y:S02]  /*5880*/  @!P3 LDC R38, c[0x0][0x8a0] ;  /* 0x00022800ff26bb82 */ /* 0x004ee40000000800 */
.L_x_92:
[----:B-----5:R-:W-:Y:S01]  /*5890*/  FSETP.NEU.AND P4, PT, R41, RZ, PT ;  /* 0x000000ff2900720b */ /* 0x020fe20003f8d000 */
[----:B------:R-:W-:Y:S01]  /*58a0*/  BSSY B1, `(.L_x_93) ;  /* 0x0000042000017945 */ /* 0x000fe20003800000 */
[----:B------:R-:W-:Y:S01]  /*58b0*/  SEL R5, RZ, 0xffffffff, P2 ;  /* 0xffffffffff057807 */ /* 0x000fe20001000000 */
[----:B------:R-:W-:Y:S01]  /*58c0*/  IMAD.MOV.U32 R102, RZ, RZ, 0x1 ;  /* 0x00000001ff667424 */ /* 0x000fe200078e00ff */
[----:B------:R-:W-:Y:S02]  /*58d0*/  LOP3.LUT P3, RZ, R84, 0xff, RZ, 0xc0, !PT ;  /* 0x000000ff54ff7812 */ /* 0x000fe4000786c0ff */
[----:B------:R-:W-:Y:S02]  /*58e0*/  CS2R R78, SRZ ;  /* 0x00000000004e7805 */ /* 0x000fe4000001ff00 */
[----:B------:R-:W-:Y:S02]  /*58f0*/  @P1 SEL R4, RZ, 0xffffffff, P4 ;  /* 0xffffffffff041807 */ /* 0x000fe40002000000 */
[----:B------:R-:W-:Y:S02]  /*5900*/  CS2R R76, SRZ ;  /* 0x00000000004c7805 */ /* 0x000fe4000001ff00 */
[----:B------:R-:W-:Y:S02]  /*5910*/  LEA R2, R90, UR44, 0x3 ;  /* 0x0000002c5a027c11 */ /* 0x000fe4000f8e18ff */
[----:B------:R-:W-:Y:S02]  /*5920*/  CS2R R74, SRZ ;  /* 0x00000000004a7805 */ /* 0x000fe4000001ff00 */
[----:B------:R-:W-:Y:S02]  /*5930*/  @P0 SEL R4, R5, R4, !P3 ;  /* 0x0000000405040207 */ /* 0x000fe40005800000 */
[----:B------:R-:W-:Y:S02]  /*5940*/  CS2R R72, SRZ ;  /* 0x0000000000487805 */ /* 0x000fe4000001ff00 */
[----:B------:R-:W-:Y:S02]  /*5950*/  LEA R100, R36, UR44, 0x3 ;  /* 0x0000002c24647c11 */ /* 0x000fe4000f8e18ff */
[----:B------:R-:W-:Y:S02]  /*5960*/  @P1 LOP3.LUT R4, R4, 0x1, RZ, 0xc0, !PT ;  /* 0x0000000104041812 */ /* 0x000fe400078ec0ff */
[----:B------:R-:W-:Y:S02]  /*5970*/  SHF.L.U32 R3, R92, 0x1f, RZ ;  /* 0x0000001f5c037819 */ /* 0x000fe400000006ff */
[----:B------:R-:W-:Y:S02]  /*5980*/  ISETP.NE.U32.OR P6, PT, R4, 0x1, !P1 ;  /* 0x000000010400780c */ /* 0x000fe40004fc5470 */
[----:B------:R-:W-:Y:S02]  /*5990*/  PLOP3.LUT P2, PT, PT, PT, UP1, 0x80, 0x8 ;  /* 0x000000000008781c */ /* 0x000fe40003f4f018 */
[C---:B------:R-:W-:Y:S02]  /*59a0*/  LEA.HI R39, R36.reuse, R36, RZ, 0x1 ;  /* 0x0000002424277211 */ /* 0x040fe400078f08ff */
[----:B------:R-:W-:Y:S02]  /*59b0*/  SEL R4, RZ, 0xffffffff, P4 ;  /* 0xffffffffff047807 */ /* 0x000fe40002000000 */
[----:B------:R-:W-:Y:S01]  /*59c0*/  P2R R96, PR, RZ, 0x40 ;  /* 0x00000040ff607803 */ /* 0x000fe20000000000 */
[C---:B-1----:R-:W-:Y:S01]  /*59d0*/  IMAD.SHL.U32 R0, R39.reuse, 0x40, RZ ;  /* 0x0000004027007824 */ /* 0x042fe200078e00ff */
[----:B------:R-:W-:Y:S03]  /*59e0*/  LOP3.LUT R39, R39, 0xffe, RZ, 0xc0, !PT ;  /* 0x00000ffe27277812 */ /* 0x000fe600078ec0ff */
[----:B------:R-:W-:Y:S02]  /*59f0*/  @P6 SHF.L.U32 R7, R89, 0x1f, RZ ;  /* 0x0000001f59076819 */ /* 0x000fe400000006ff */
[----:B------:R-:W-:Y:S01]  /*5a00*/  @P2 SEL R4, R5, R4, !P3 ;  /* 0x0000000405042207 */ /* 0x000fe20005800000 */
[----:B------:R-:W-:Y:S01]  /*5a10*/  IMAD.IADD R39, R36, 0x1, -R39 ;  /* 0x0000000124277824 */ /* 0x000fe200078e0a27 */
[----:B------:R-:W1:Y:S01]  /*5a20*/  @P6 SYNCS.PHASECHK.TRANS64.TRYWAIT P1, [R2+URZ+0x40], R7 ;  /* 0x00004007020065a7 */ /* 0x000e6200080211ff */
[----:B------:R-:W-:Y:S02]  /*5a30*/  LOP3.LUT R0, R0, 0xffffff80, RZ, 0xc0, !PT ;  /* 0xffffff8000007812 */ /* 0x000fe400078ec0ff */
[----:B------:R-:W-:Y:S03]  /*5a40*/  LOP3.LUT R4, R4, 0x1, RZ, 0xc0, !PT ;  /* 0x0000000104047812 */ /* 0x000fe600078ec0ff */
[----:B------:R-:W-:Y:S01]  /*5a50*/  IMAD.IADD R0, R37, 0x1, R0 ;  /* 0x0000000125007824 */ /* 0x000fe200078e0200 */
[----:B------:R-:W-:Y:S03]  /*5a60*/  ISETP.NE.U32.AND P5, PT, R4, 0x1, PT ;  /* 0x000000010400780c */ /* 0x000fe60003fa5070 */
[----:B------:R-:W-:Y:S01]  /*5a70*/  IMAD R39, R39, 0x100000, R0 ;  /* 0x0010000027277824 */ /* 0x000fe200078e0200 */
[----:B------:R-:W-:Y:S01]  /*5a80*/  P2R R103, PR, RZ, 0x20 ;  /* 0x00000020ff677803 */ /* 0x000fe20000000000 */
[----:B------:R2:W4:Y:S01]  /*5a90*/  SYNCS.PHASECHK.TRANS64.TRYWAIT P0, [R100+URZ+0x90], R3 ;  /* 0x00009003640075a7 */ /* 0x00052200080011ff */
[----:B-1----:R-:W-:Y:S01]  /*5aa0*/  @P6 SEL R102, RZ, 0x1, !P1 ;  /* 0x00000001ff666807 */ /* 0x002fe20004800000 */
[----:B--2---:R-:W-:Y:S06]  /*5ab0*/  @!P6 BRA `(.L_x_94) ;  /* 0x000000000080e947 */ /* 0x004fec0003800000 */
[----:B------:R-:W-:Y:S01]  /*5ac0*/  @P5 IMAD R6, R90, 0x1000, R71 ;  /* 0x000010005a065824 */ /* 0x000fe200078e0247 */
[----:B------:R-:W1:Y:S01]  /*5ad0*/  S2R R0, SR_CgaCtaId ;  /* 0x0000000000007919 */ /* 0x000e620000008800 */
[----:B------:R-:W-:Y:S01]  /*5ae0*/  ISETP.NE.AND P1, PT, R102, RZ, PT ;  /* 0x000000ff6600720c */ /* 0x000fe20003f25270 */
[----:B------:R-:W-:Y:S01]  /*5af0*/  BSSY B0, `(.L_x_95) ;  /* 0x000000b000007945 */ /* 0x000fe20003800000 */
[----:B------:R-:W-:Y:S01]  /*5b00*/  @P5 VIADD R4, R6, UR44 ;  /* 0x0000002c06045c36 */ /* 0x000fe20008000000 */
[----:B------:R-:W-:Y:S02]  /*5b10*/  CS2R R74, SRZ ;  /* 0x00000000004a7805 */ /* 0x000fe4000001ff00 */
[----:B------:R-:W-:Y:S02]  /*5b20*/  CS2R R72, SRZ ;  /* 0x0000000000487805 */ /* 0x000fe4000001ff00 */
[----:B------:R-:W-:Y:S01]  /*5b30*/  CS2R R78, SRZ ;  /* 0x00000000004e7805 */ /* 0x000fe2000001ff00 */
[----:B------:R-:W-:Y:S01]  /*5b40*/  @P5 IMAD R4, R93, -0x10, R4 ;  /* 0xfffffff05d045824 */ /* 0x000fe200078e0204 */
[----:B------:R-:W-:Y:S04]  /*5b50*/  CS2R R76, SRZ ;  /* 0x00000000004c7805 */ /* 0x000fe8000001ff00 */
[----:B------:R-:W-:Y:S05]  /*5b60*/  @P1 BRA `(.L_x_96) ;  /* 0x00000000000c1947 */ /* 0x000fea0003800000 */
[----:B------:R-:W-:Y:S04]  /*5b70*/  SHF.L.U32 R5, R89, 0x1f, RZ ;  /* 0x0000001f59057819 */ /* 0x000fe800000006ff */
[----:B------:R-:W2:Y:S02]  /*5b80*/  SYNCS.PHASECHK.TRANS64.TRYWAIT P1, [R2+URZ+0x40], R5 ;  /* 0x00004005020075a7 */ /* 0x000ea400080211ff */
[----:B--2---:R-:W-:Y:S05]  /*5b90*/  @!P1 BRA `(.L_x_97) ;  /* 0x0000002000f49947 */ /* 0x004fea0003800000 */
.L_x_96:
[----:B------:R-:W-:Y:S05]  /*5ba0*/  BSYNC B0 ;  /* 0x0000000000007941 */ /* 0x000fea0003800000 */
.L_x_95:
[----:B------:R-:W-:Y:S01]  /*5bb0*/  ISETP.NE.AND P1, PT, R103, RZ, PT ;  /* 0x000000ff6700720c */ /* 0x000fe20003f25270 */
[----:B--2---:R-:W-:Y:S02]  /*5bc0*/  VIADD R5, R2, 0x50 ;  /* 0x0000005002057836 */ /* 0x004fe40000000000 */
[----:B------:R-:W-:Y:S03]  /*5bd0*/  VIADD R90, R90, 0x1 ;  /* 0x000000015a5a7836 */ /* 0x000fe60000000000 */
[----:B-1----:R-:W-:Y:S07]  /*5be0*/  PRMT R0, R0, 0x654, R5 ;  /* 0x0000065400007816 */ /* 0x002fee0000000005 */
[----:B------:R1:W2:Y:S04]  /*5bf0*/  @P1 LDS.128 R72, [R6+UR44+0x200] ;  /* 0x0002002c06481984 */ /* 0x0002a80008000c00 */
[----:B------:R1:W1:Y:S01]  /*5c00*/  @P1 LDS.128 R76, [R4+0x210] ;  /* 0x00021000044c1984 */ /* 0x0002620000000c00 */
[C---:B------:R-:W-:Y:S01]  /*5c10*/  ISETP.NE.AND P1, PT, R90.reuse, 0x2, PT ;  /* 0x000000025a00780c */ /* 0x040fe20003f25270 */
[----:B------:R-:W-:Y:S01]  /*5c20*/  @!PT LDS RZ, [RZ] ;  /* 0x00000000fffff984 */ /* 0x000fe20000000800 */
[----:B------:R-:W-:Y:S01]  /*5c30*/  @!PT LDS RZ, [RZ] ;  /* 0x00000000fffff984 */ /* 0x000fe20000000800 */
[----:B------:R-:W-:Y:S01]  /*5c40*/  @!PT LDS RZ, [RZ] ;  /* 0x00000000fffff984 */ /* 0x000fe20000000800 */
[----:B------:R-:W-:Y:S01]  /*5c50*/  @!PT LDS RZ, [RZ] ;  /* 0x00000000fffff984 */ /* 0x000fe20000000800 */
[----:B------:R5:W-:Y:S06]  /*5c60*/  MEMBAR.ALL.CTA ;  /* 0x0000000000007992 */ /* 0x000bec0000008000 */
[----:B-----5:R-:W5:Y:S01]  /*5c70*/  FENCE.VIEW.ASYNC.S ;  /* 0x00000000000073c6 */ /* 0x020f620000000000 */
[----:B------:R-:W-:Y:S01]  /*5c80*/  SEL R90, R90, RZ, P1 ;  /* 0x000000ff5a5a7207 */ /* 0x000fe20000800000 */
[----:B-----5:R5:W-:Y:S02]  /*5c90*/  SYNCS.ARRIVE.TRANS64.RED.A1T0 RZ, [R0+URZ], RZ ;  /* 0x000000ff00ff79a7 */ /* 0x020be400081004ff */
[----:B-----5:R-:W-:Y:S04]  /*5ca0*/  SEL R0, RZ, 0x1, P1 ;  /* 0x00000001ff007807 */ /* 0x020fe80000800000 */
[----:B--2---:R-:W-:Y:S02]  /*5cb0*/  LOP3.LUT R89, R89, R0, RZ, 0x3c, !PT ;  /* 0x0000000059597212 */ /* 0x004fe400078e3cff */
.L_x_94:
[----:B------:R-:W-:Y:S05]  /*5cc0*/  BSYNC B1 ;  /* 0x0000000000017941 */ /* 0x000fea0003800000 */
.L_x_93:
[----:B------:R-:W-:Y:S04]  /*5cd0*/  SHF.R.U32.HI R0, RZ, 0x15, R39 ;  /* 0x00000015ff007819 */ /* 0x000fe80000011627 */
[----:B------:R-:W-:Y:S01]  /*5ce0*/  LOP3.LUT P1, RZ, R0, 0x3, R85, 0x48, !PT ;  /* 0x0000000300ff7812 */ /* 0x000fe20007824855 */
[----:B------:R-:W-:Y:S01]  /*5cf0*/  @!UPT UIADD3 URZ, UPT, UPT, URZ, URZ, URZ ;  /* 0x000000fffffff290 */ /* 0x000fe2000fffe0ff */
[----:B----4-:R-:W-:Y:S11]  /*5d00*/  @P0 BRA `(.L_x_98) ;  /* 0x0000000000080947 */ /* 0x010ff60003800000 */
[----:B------:R-:W2:Y:S02]  /*5d10*/  SYNCS.PHASECHK.TRANS64.TRYWAIT P0, [R100+URZ+0x90], R3 ;  /* 0x00009003640075a7 */ /* 0x000ea400080011ff */
[----:B--2---:R-:W-:Y:S05]  /*5d20*/  @!P0 BRA `(.L_x_99) ;  /* 0x0000002000a48947 */ /* 0x004fea0003800000 */
.L_x_98:
[----:B------:R-:W-:Y:S05]  /*5d30*/  @!P1 BRA `(.L_x_100) ;  /* 0x0000000000409947 */ /* 0x000fea0003800000 */
[----:B------:R-:W4:Y:S01]  /*5d40*/  LDCU.64 UR8, c[0x4][0x70] ;  /* 0x01000e00ff0877ac */ /* 0x000f220008000a00 */
[----:B--2---:R-:W-:Y:S01]  /*5d50*/  MOV R3, 0x0 ;  /* 0x0000000000037802 */ /* 0x004fe20000000f00 */
[----:B------:R-:W-:Y:S02]  /*5d60*/  HFMA2 R12, -RZ, RZ, 0, 5.9604644775390625e-08 ;  /* 0x00000001ff0c7431 */ /* 0x000fe400000001ff */
[----:B------:R-:W-:Y:S02]  /*5d70*/  IMAD.MOV.U32 R8, RZ, RZ, 0x192 ;  /* 0x00000192ff087424 */ /* 0x000fe400078e00ff */
[----:B------:R-:W-:Y:S01]  /*5d80*/  IMAD.MOV.U32 R13, RZ, RZ, RZ ;  /* 0x000000ffff0d7224 */ /* 0x000fe200078e00ff */
[----:B------:R-:W2:Y:S01]  /*5d90*/  LDCU.64 UR6, c[0x4][0x78] ;  /* 0x01000f00ff0677ac */ /* 0x000ea20008000a00 */
[----:B------:R-:W3:Y:S01]  /*5da0*/  LDC.64 R2, c[0x4][R3] ;  /* 0x0100000003027b82 */ /* 0x000ee20000000a00 */
[----:B------:R-:W5:Y:S01]  /*5db0*/  LDCU.64 UR4, c[0x4][0x10] ;  /* 0x01000200ff0477ac */ /* 0x000f620008000a00 */
[----:B----4-:R-:W-:Y:S01]  /*5dc0*/  MOV R5, UR9 ;  /* 0x0000000900057c02 */ /* 0x010fe20008000f00 */
[----:B-1----:R-:W-:Y:S01]  /*5dd0*/  IMAD.U32 R4, RZ, RZ, UR8 ;  /* 0x00000008ff047e24 */ /* 0x002fe2000f8e00ff */
[----:B--2---:R-:W-:Y:S01]  /*5de0*/  MOV R7, UR7 ;  /* 0x0000000700077c02 */ /* 0x004fe20008000f00 */
[----:B------:R-:W-:Y:S01]  /*5df0*/  IMAD.U32 R6, RZ, RZ, UR6 ;  /* 0x00000006ff067e24 */ /* 0x000fe2000f8e00ff */
[----:B-----5:R-:W-:Y:S01]  /*5e00*/  MOV R11, UR5 ;  /* 0x00000005000b7c02 */ /* 0x020fe20008000f00 */
[----:B------:R-:W-:Y:S02]  /*5e10*/  IMAD.U32 R10, RZ, RZ, UR4 ;  /* 0x00000004ff0a7e24 */ /* 0x000fe4000f8e00ff */
[----:B------:R-:W-:Y:S07]  /*5e20*/  LEPC R20, `(.L_x_100) ;  /* 0x000000001014794e */ /* 0x000fee0000000000 */
[----:B---3--:R-:W-:Y:S05]  /*5e30*/  CALL.ABS.NOINC R2 ;  /* 0x0000000002007343 */ /* 0x008fea0003c00000 */
.L_x_100:
[-C--:B------:R-:W-:Y:S01]  /*5e40*/  F2FP.F16.E4M3.UNPACK_B R42, R72.reuse ;  /* 0x00000048ff2a723e */ /* 0x080fe200020006ff */
[----:B------:R-:W-:Y:S05]  /*5e50*/  WARPSYNC.ALL ;  /* 0x0000000000007948 */ /* 0x000fea0003800000 */
[----:B------:R-:W-:Y:S01]  /*5e60*/  R2UR UR4, R39 ;  /* 0x00000000270472ca */ /* 0x000fe200000e0000 */
[--C-:B------:R-:W-:Y:S01]  /*5e70*/  HADD2.F32 R40, -RZ, R42.reuse.H0_H0 ;  /* 0x2000002aff287230 */ /* 0x100fe20000004100 */
[----:B------:R-:W-:Y:S01]  /*5e80*/  F2FP.F16.E4M3.UNPACK_B R43, R72.H1 ;  /* 0x00000048ff2b723e */ /* 0x000fe200030006ff */
[----:B------:R-:W-:Y:S01]  /*5e90*/  HADD2.F32 R42, -RZ, R42.H1_H1 ;  /* 0x3000002aff2a7230 */ /* 0x000fe20000004100 */
[-C--:B------:R-:W-:Y:S01]  /*5ea0*/  F2FP.F16.E4M3.UNPACK_B R45, R73.reuse ;  /* 0x00000049ff2d723e */ /* 0x080fe200020006ff */
[----:B------:R-:W-:Y:S01]  /*5eb0*/  BSSY.RECONVERGENT B0, `(.L_x_101) ;  /* 0x0000099000007945 */ /* 0x000fe20003800200 */
[----:B------:R-:W-:Y:S01]  /*5ec0*/  F2FP.F16.E4M3.UNPACK_B R47, R73.H1 ;  /* 0x00000049ff2f723e */ /* 0x000fe200030006ff */
[--C-:B------:R-:W-:Y:S01]  /*5ed0*/  HADD2.F32 R44, -RZ, R43.reuse.H0_H0 ;  /* 0x2000002bff2c7230 */ /* 0x100fe20000004100 */
[-C--:B------:R-:W-:Y:S01]  /*5ee0*/  F2FP.F16.E4M3.UNPACK_B R49, R74.reuse ;  /* 0x0000004aff31723e */ /* 0x080fe200020006ff */
[----:B------:R-:W-:Y:S01]  /*5ef0*/  HADD2.F32 R46, -RZ, R43.H1_H1 ;  /* 0x3000002bff2e7230 */ /* 0x000fe20000004100 */
[----:B------:R-:W-:Y:S01]  /*5f00*/  F2FP.F16.E4M3.UNPACK_B R51, R74.H1 ;  /* 0x0000004aff33723e */ /* 0x000fe200030006ff */
[--C-:B------:R-:W-:Y:S01]  /*5f10*/  HADD2.F32 R43, -RZ, R45.reuse.H0_H0 ;  /* 0x2000002dff2b7230 */ /* 0x100fe20000004100 */
[-C--:B------:R-:W-:Y:S01]  /*5f20*/  F2FP.F16.E4M3.UNPACK_B R53, R75.reuse ;  /* 0x0000004bff35723e */ /* 0x080fe200020006ff */
[----:B-1----:R-:W-:Y:S01]  /*5f30*/  LDTM.16dp32bit_t0_t15.x32 R4, tmem[UR4] ;  /* 0x00000004000479ee */ /* 0x002fe20008a80000 */
[----:B------:R-:W3:Y:S01]  /*5f40*/  LDTM.16dp32bit_t16_t31.x32 R4, tmem[UR4+0x20] ;  /* 0x00002004000479ee */ /* 0x000ee20008aa0000 */
[----:B------:R-:W-:Y:S01]  /*5f50*/  ISETP.NE.AND P6, PT, R96, RZ, PT ;  /* 0x000000ff6000720c */ /* 0x000fe20003fc5270 */
[----:B------:R-:W-:Y:S01]  /*5f60*/  HADD2.F32 R48, -RZ, R45.H1_H1 ;  /* 0x3000002dff307230 */ /* 0x000fe20000004100 */
[----:B------:R-:W-:Y:S01]  /*5f70*/  IADD3 R109, PT, PT, R71, UR44, RZ ;  /* 0x0000002c476d7c10 */ /* 0x000fe2000fffe0ff */
[----:B------:R-:W-:Y:S01]  /*5f80*/  HADD2.F32 R52, -RZ, R49.H1_H1 ;  /* 0x30000031ff347230 */ /* 0x000fe20000004100 */
[----:B------:R-:W-:Y:S01]  /*5f90*/  SHF.L.U32 R108, R88, 0x4, RZ ;  /* 0x00000004586c7819 */ /* 0x000fe200000006ff */
[----:B------:R-:W-:Y:S01]  /*5fa0*/  HADD2.F32 R56, -RZ, R53.H1_H1 ;  /* 0x30000035ff387230 */ /* 0x000fe20000004100 */
[----:B------:R-:W-:Y:S01]  /*5fb0*/  F2FP.F16.E4M3.UNPACK_B R55, R75.H1 ;  /* 0x0000004bff37723e */ /* 0x000fe200030006ff */
[--C-:B------:R-:W-:Y:S01]  /*5fc0*/  HADD2.F32 R45, -RZ, R47.reuse.H0_H0 ;  /* 0x2000002fff2d7230 */ /* 0x100fe20000004100 */
[----:B------:R-:W-:Y:S01]  /*5fd0*/  IADD3 R101, PT, PT, R109, R108, RZ ;  /* 0x0000006c6d657210 */ /* 0x000fe20007ffe0ff */
[----:B------:R-:W-:Y:S01]  /*5fe0*/  HADD2.F32 R50, -RZ, R47.H1_H1 ;  /* 0x3000002fff327230 */ /* 0x000fe20000004100 */
[-C--:B------:R-:W-:Y:S01]  /*5ff0*/  F2FP.F16.E4M3.UNPACK_B R57, R76.reuse ;  /* 0x0000004cff39723e */ /* 0x080fe200020006ff */
[----:B------:R-:W-:Y:S01]  /*6000*/  HADD2.F32 R47, -RZ, R49.H0_H0 ;  /* 0x20000031ff2f7230 */ /* 0x000fe20000004100 */
[----:B------:R-:W-:Y:S01]  /*6010*/  F2FP.F16.E4M3.UNPACK_B R59, R76.H1 ;  /* 0x0000004cff3b723e */ /* 0x000fe200030006ff */
[----:B------:R-:W-:Y:S01]  /*6020*/  HADD2.F32 R49, -RZ, R51.H0_H0 ;  /* 0x20000033ff317230 */ /* 0x000fe20000004100 */
[-C--:B------:R-:W-:Y:S01]  /*6030*/  F2FP.F16.E4M3.UNPACK_B R61, R77.reuse ;  /* 0x0000004dff3d723e */ /* 0x080fe200020006ff */
[----:B------:R-:W-:Y:S01]  /*6040*/  HADD2.F32 R60, -RZ, R57.H1_H1 ;  /* 0x30000039ff3c7230 */ /* 0x000fe20000004100 */
[----:B------:R-:W-:Y:S01]  /*6050*/  F2FP.F16.E4M3.UNPACK_B R63, R77.H1 ;  /* 0x0000004dff3f723e */ /* 0x000fe200030006ff */
[----:B------:R-:W-:Y:S01]  /*6060*/  HADD2.F32 R54, -RZ, R51.H1_H1 ;  /* 0x30000033ff367230 */ /* 0x000fe20000004100 */
[-C--:B------:R-:W-:Y:S01]  /*6070*/  F2FP.F16.E4M3.UNPACK_B R65, R78.reuse ;  /* 0x0000004eff41723e */ /* 0x080fe200020006ff */
[----:B------:R-:W-:Y:S01]  /*6080*/  HADD2.F32 R51, -RZ, R53.H0_H0 ;  /* 0x20000035ff337230 */ /* 0x000fe20000004100 */
[----:B------:R-:W-:Y:S01]  /*6090*/  F2FP.F16.E4M3.UNPACK_B R67, R78.H1 ;  /* 0x0000004eff43723e */ /* 0x000fe200030006ff */
[----:B------:R-:W-:Y:S01]  /*60a0*/  HADD2.F32 R64, -RZ, R61.H1_H1 ;  /* 0x3000003dff407230 */ /* 0x000fe20000004100 */
[----:B------:R-:W-:Y:S01]  /*60b0*/  ISETP.NE.AND P0, PT, R95, RZ, PT ;  /* 0x000000ff5f00720c */ /* 0x000fe20003f05270 */
[C---:B---3--:R-:W-:Y:S01]  /*60c0*/  FMUL R0, R38.reuse, R4 ;  /* 0x0000000426007220 */ /* 0x048fe20000400000 */
[C---:B------:R-:W-:Y:S01]  /*60d0*/  FMUL R2, R38.reuse, R5 ;  /* 0x0000000526027220 */ /* 0x040fe20000400000 */
[C---:B------:R-:W-:Y:S01]  /*60e0*/  FMUL R4, R38.reuse, R8 ;  /* 0x0000000826047220 */ /* 0x040fe20000400000 */
[C---:B------:R-:W-:Y:S01]  /*60f0*/  FMUL R5, R38.reuse, R9 ;  /* 0x0000000926057220 */ /* 0x040fe20000400000 */
[C---:B------:R-:W-:Y:S01]  /*6100*/  FFMA R0, R41.reuse, R40, R0 ;  /* 0x0000002829007223 */ /* 0x040fe20000000000 */
[C---:B------:R-:W-:Y:S01]  /*6110*/  FFMA R2, R41.reuse, R42, R2 ;  /* 0x0000002a29027223 */ /* 0x040fe20000000002 */
[C---:B------:R-:W-:Y:S01]  /*6120*/  FMUL R8, R38.reuse, R12 ;  /* 0x0000000c26087220 */ /* 0x040fe20000400000 */
[C---:B------:R-:W-:Y:S01]  /*6130*/  FMUL R9, R38.reuse, R13 ;  /* 0x0000000d26097220 */ /* 0x040fe20000400000 */
[C---:B------:R-:W-:Y:S01]  /*6140*/  FMUL R12, R38.reuse, R16 ;  /* 0x00000010260c7220 */ /* 0x040fe20000400000 */
[C---:B------:R-:W-:Y:S01]  /*6150*/  FMUL R13, R38.reuse, R17 ;  /* 0x00000011260d7220 */ /* 0x040fe20000400000 */
[C---:B------:R-:W-:Y:S01]  /*6160*/  FMUL R16, R38.reuse, R20 ;  /* 0x0000001426107220 */ /* 0x040fe20000400000 */
[C---:B------:R-:W-:Y:S01]  /*6170*/  FMUL R17, R38.reuse, R21 ;  /* 0x0000001526117220 */ /* 0x040fe20000400000 */
[C---:B------:R-:W-:Y:S01]  /*6180*/  FMUL R20, R38.reuse, R24 ;  /* 0x0000001826147220 */ /* 0x040fe20000400000 */
[C---:B------:R-:W-:Y:S01]  /*6190*/  FMUL R21, R38.reuse, R25 ;  /* 0x0000001926157220 */ /* 0x040fe20000400000 */
[----:B------:R-:W-:Y:S02]  /*61a0*/  HADD2.F32 R68, -RZ, R65.H1_H1 ;  /* 0x30000041ff447230 */ /* 0x000fe40000004100 */
[C---:B------:R-:W-:Y:S01]  /*61b0*/  FMUL R24, R38.reuse, R28 ;  /* 0x0000001c26187220 */ /* 0x040fe20000400000 */
[C---:B------:R-:W-:Y:S01]  /*61c0*/  FMUL R25, R38.reuse, R29 ;  /* 0x0000001d26197220 */ /* 0x040fe20000400000 */
[C---:B------:R-:W-:Y:S01]  /*61d0*/  FMUL R28, R38.reuse, R32 ;  /* 0x00000020261c7220 */ /* 0x040fe20000400000 */
[C---:B------:R-:W-:Y:S01]  /*61e0*/  FMUL R29, R38.reuse, R33 ;  /* 0x00000021261d7220 */ /* 0x040fe20000400000 */
[C---:B--2---:R-:W-:Y:S01]  /*61f0*/  FMUL R3, R38.reuse, R6 ;  /* 0x0000000626037220 */ /* 0x044fe20000400000 */
[C---:B------:R-:W-:Y:S01]  /*6200*/  FMUL R7, R38.reuse, R7 ;  /* 0x0000000726077220 */ /* 0x040fe20000400000 */
[C---:B------:R-:W-:Y:S01]  /*6210*/  FMUL R6, R38.reuse, R10 ;  /* 0x0000000a26067220 */ /* 0x040fe20000400000 */
[C---:B------:R-:W-:Y:S01]  /*6220*/  FMUL R11, R38.reuse, R11 ;  /* 0x0000000b260b7220 */ /* 0x040fe20000400000 */
[C---:B------:R-:W-:Y:S01]  /*6230*/  FFMA R3, R41.reuse, R44, R3 ;  /* 0x0000002c29037223 */ /* 0x040fe20000000003 */
[C---:B------:R-:W-:Y:S01]  /*6240*/  FFMA R7, R41.reuse, R46, R7 ;  /* 0x0000002e29077223 */ /* 0x040fe20000000007 */
[C---:B------:R-:W-:Y:S01]  /*6250*/  FFMA R4, R41.reuse, R43, R4 ;  /* 0x0000002b29047223 */ /* 0x040fe20000000004 */
[----:B------:R-:W-:Y:S01]  /*6260*/  F2FP.F16.E4M3.UNPACK_B R40, R79 ;  /* 0x0000004fff28723e */ /* 0x000fe200020006ff */
[C---:B------:R-:W-:Y:S01]  /*6270*/  FFMA R5, R41.reuse, R48, R5 ;  /* 0x0000003029057223 */ /* 0x040fe20000000005 */
[C---:B------:R-:W-:Y:S01]  /*6280*/  FFMA R6, R41.reuse, R45, R6 ;  /* 0x0000002d29067223 */ /* 0x040fe20000000006 */
[----:B------:R-:W-:Y:S01]  /*6290*/  F2FP.F16.E4M3.UNPACK_B R42, R79.H1 ;  /* 0x0000004fff2a723e */ /* 0x000fe200030006ff */
[C---:B------:R-:W-:Y:S01]  /*62a0*/  FFMA R11, R41.reuse, R50, R11 ;  /* 0x00000032290b7223 */ /* 0x040fe2000000000b */
[----:B------:R-:W-:Y:S01]  /*62b0*/  FFMA R8, R41, R47, R8 ;  /* 0x0000002f29087223 */ /* 0x000fe20000000008 */
[----:B------:R-:W-:Y:S01]  /*62c0*/  F2FP.SATFINITE.E4M3.F32.PACK_AB_MERGE_C R97, R7, R3, RZ ;  /* 0x000000030761723e */ /* 0x000fe200048070ff */
[C---:B------:R-:W-:Y:S01]  /*62d0*/  FFMA R9, R41.reuse, R52, R9 ;  /* 0x0000003429097223 */ /* 0x040fe20000000009 */
[----:B------:R-:W-:Y:S01]  /*62e0*/  FMUL R10, R38, R14 ;  /* 0x0000000e260a7220 */ /* 0x000fe20000400000 */
[----:B------:R-:W-:Y:S01]  /*62f0*/  LEA R109, R90, UR44, 0x3 ;  /* 0x0000002c5a6d7c11 */ /* 0x000fe2000f8e18ff */
[----:B------:R-:W-:Y:S01]  /*6300*/  FMUL R15, R38, R15 ;  /* 0x0000000f260f7220 */ /* 0x000fe20000400000 */
[--C-:B------:R-:W-:Y:S01]  /*6310*/  HADD2.F32 R53, -RZ, R55.reuse.H0_H0 ;  /* 0x20000037ff357230 */ /* 0x100fe20000004100 */
[----:B------:R-:W-:Y:S01]  /*6320*/  F2FP.SATFINITE.E4M3.F32.PACK_AB_MERGE_C R96, R2, R0, R97 ;  /* 0x000000000260723e */ /* 0x000fe20004807061 */
[----:B------:R-:W-:Y:S01]  /*6330*/  FFMA R10, R41, R49, R10 ;  /* 0x00000031290a7223 */ /* 0x000fe2000000000a */
[----:B------:R-:W-:Y:S01]  /*6340*/  F2FP.SATFINITE.E4M3.F32.PACK_AB_MERGE_C R97, R11, R6, RZ ;  /* 0x000000060b61723e */ /* 0x000fe200048070ff */
[C---:B------:R-:W-:Y:S01]  /*6350*/  FFMA R15, R41.reuse, R54, R15 ;  /* 0x00000036290f7223 */ /* 0x040fe2000000000f */
[C---:B------:R-:W-:Y:S01]  /*6360*/  FFMA R12, R41.reuse, R51, R12 ;  /* 0x00000033290c7223 */ /* 0x040fe2000000000c */
[----:B------:R-:W-:Y:S01]  /*6370*/  FFMA R13, R41, R56, R13 ;  /* 0x00000038290d7223 */ /* 0x000fe2000000000d */
[----:B------:R-:W-:Y:S01]  /*6380*/  F2FP.SATFINITE.E4M3.F32.PACK_AB_MERGE_C R97, R5, R4, R97 ;  /* 0x000000040561723e */ /* 0x000fe20004807061 */
[----:B------:R-:W-:Y:S01]  /*6390*/  HADD2.F32 R58, -RZ, R55.H1_H1 ;  /* 0x30000037ff3a7230 */ /* 0x000fe20000004100 */
[----:B------:R-:W-:Y:S01]  /*63a0*/  F2FP.SATFINITE.E4M3.F32.PACK_AB_MERGE_C R98, R15, R10, RZ ;  /* 0x0000000a0f62723e */ /* 0x000fe200048070ff */
[----:B------:R-:W-:Y:S02]  /*63b0*/  HADD2.F32 R55, -RZ, R57.H0_H0 ;  /* 0x20000039ff377230 */ /* 0x000fe40000004100 */
[C---:B------:R-:W-:Y:S01]  /*63c0*/  FMUL R14, R38.reuse, R18 ;  /* 0x00000012260e7220 */ /* 0x040fe20000400000 */
[C---:B------:R-:W-:Y:S01]  /*63d0*/  FMUL R19, R38.reuse, R19 ;  /* 0x0000001326137220 */ /* 0x040fe20000400000 */
[--C-:B------:R-:W-:Y:S02]  /*63e0*/  HADD2.F32 R57, -RZ, R59.reuse.H0_H0 ;  /* 0x2000003bff397230 */ /* 0x100fe40000004100 */
[C---:B------:R-:W-:Y:S01]  /*63f0*/  FMUL R18, R38.reuse, R22 ;  /* 0x0000001626127220 */ /* 0x040fe20000400000 */
[C---:B------:R-:W-:Y:S01]  /*6400*/  FFMA R14, R41.reuse, R53, R14 ;  /* 0x00000035290e7223 */ /* 0x040fe2000000000e */
[----:B------:R-:W-:Y:S02]  /*6410*/  HADD2.F32 R62, -RZ, R59.H1_H1 ;  /* 0x3000003bff3e7230 */ /* 0x000fe40000004100 */
[C---:B------:R-:W-:Y:S01]  /*6420*/  FFMA R19, R41.reuse, R58, R19 ;  /* 0x0000003a29137223 */ /* 0x040fe20000000013 */
[----:B------:R-:W-:Y:S02]  /*6430*/  HADD2.F32 R59, -RZ, R61.H0_H0 ;  /* 0x2000003dff3b7230 */ /* 0x000fe40000004100 */
[C---:B------:R-:W-:Y:S01]  /*6440*/  FMUL R23, R38.reuse, R23 ;  /* 0x0000001726177220 */ /* 0x040fe20000400000 */
[C---:B------:R-:W-:Y:S01]  /*6450*/  FFMA R16, R41.reuse, R55, R16 ;  /* 0x0000003729107223 */ /* 0x040fe20000000010 */
[C---:B------:R-:W-:Y:S01]  /*6460*/  FFMA R17, R41.reuse, R60, R17 ;  /* 0x0000003c29117223 */ /* 0x040fe20000000011 */
[--C-:B------:R-:W-:Y:S02]  /*6470*/  HADD2.F32 R61, -RZ, R63.reuse.H0_H0 ;  /* 0x2000003fff3d7230 */ /* 0x100fe40000004100 */
[C---:B------:R-:W-:Y:S01]  /*6480*/  FFMA R18, R41.reuse, R57, R18 ;  /* 0x0000003929127223 */ /* 0x040fe20000000012 */
[----:B------:R-:W-:Y:S02]  /*6490*/  HADD2.F32 R66, -RZ, R63.H1_H1 ;  /* 0x3000003fff427230 */ /* 0x000fe40000004100 */
[C---:B------:R-:W-:Y:S01]  /*64a0*/  FMUL R22, R38.reuse, R26 ;  /* 0x0000001a26167220 */ /* 0x040fe20000400000 */
[----:B------:R-:W-:Y:S02]  /*64b0*/  HADD2.F32 R63, -RZ, R65.H0_H0 ;  /* 0x20000041ff3f7230 */ /* 0x000fe40000004100 */
[C---:B------:R-:W-:Y:S01]  /*64c0*/  FFMA R23, R41.reuse, R62, R23 ;  /* 0x0000003e29177223 */ /* 0x040fe20000000017 */
[C---:B------:R-:W-:Y:S01]  /*64d0*/  FMUL R27, R38.reuse, R27 ;  /* 0x0000001b261b7220 */ /* 0x040fe20000400000 */
[C---:B------:R-:W-:Y:S01]  /*64e0*/  FFMA R20, R41.reuse, R59, R20 ;  /* 0x0000003b29147223 */ /* 0x040fe20000000014 */
[C---:B------:R-:W-:Y:S01]  /*64f0*/  FFMA R21, R41.reuse, R64, R21 ;  /* 0x0000004029157223 */ /* 0x040fe20000000015 */
[--C-:B------:R-:W-:Y:S02]  /*6500*/  HADD2.F32 R65, -RZ, R67.reuse.H0_H0 ;  /* 0x20000043ff417230 */ /* 0x100fe40000004100 */
[C---:B------:R-:W-:Y:S01]  /*6510*/  FFMA R22, R41.reuse, R61, R22 ;  /* 0x0000003d29167223 */ /* 0x040fe20000000016 */
[----:B------:R-:W-:Y:S02]  /*6520*/  HADD2.F32 R70, -RZ, R67.H1_H1 ;  /* 0x30000043ff467230 */ /* 0x000fe40000004100 */
[C---:B------:R-:W-:Y:S01]  /*6530*/  FMUL R26, R38.reuse, R30 ;  /* 0x0000001e261a7220 */ /* 0x040fe20000400000 */
[--C-:B------:R-:W-:Y:S02]  /*6540*/  HADD2.F32 R67, -RZ, R40.reuse.H0_H0 ;  /* 0x20000028ff437230 */ /* 0x100fe40000004100 */
[C---:B------:R-:W-:Y:S01]  /*6550*/  FFMA R27, R41.reuse, R66, R27 ;  /* 0x00000042291b7223 */ /* 0x040fe2000000001b */
[C---:B------:R-:W-:Y:S01]  /*6560*/  FMUL R31, R38.reuse, R31 ;  /* 0x0000001f261f7220 */ /* 0x040fe20000400000 */
[C---:B------:R-:W-:Y:S01]  /*6570*/  FFMA R24, R41.reuse, R63, R24 ;  /* 0x0000003f29187223 */ /* 0x040fe20000000018 */
[----:B------:R-:W-:Y:S02]  /*6580*/  HADD2.F32 R40, -RZ, R40.H1_H1 ;  /* 0x30000028ff287230 */ /* 0x000fe40000004100 */
[C---:B------:R-:W-:Y:S01]  /*6590*/  FFMA R25, R41.reuse, R68, R25 ;  /* 0x0000004429197223 */ /* 0x040fe20000000019 */
[--C-:B------:R-:W-:Y:S02]  /*65a0*/  HADD2.F32 R69, -RZ, R42.reuse.H0_H0 ;  /* 0x2000002aff457230 */ /* 0x100fe40000004100 */
[C---:B------:R-:W-:Y:S01]  /*65b0*/  FFMA R26, R41.reuse, R65, R26 ;  /* 0x00000041291a7223 */ /* 0x040fe2000000001a */
[----:B------:R-:W-:Y:S02]  /*65c0*/  HADD2.F32 R42, -RZ, R42.H1_H1 ;  /* 0x3000002aff2a7230 */ /* 0x000fe40000004100 */
[C---:B------:R-:W-:Y:S01]  /*65d0*/  FMUL R30, R38.reuse, R34 ;  /* 0x00000022261e7220 */ /* 0x040fe20000400000 */
[----:B------:R-:W-:Y:S01]  /*65e0*/  FFMA R31, R41, R70, R31 ;  /* 0x00000046291f7223 */ /* 0x000fe2000000001f */
[----:B------:R-:W-:Y:S01]  /*65f0*/  FMUL R35, R38, R35 ;  /* 0x0000002326237220 */ /* 0x000fe20000400000 */
[----:B------:R-:W-:Y:S01]  /*6600*/  F2FP.SATFINITE.E4M3.F32.PACK_AB_MERGE_C R99, R19, R14, RZ ;  /* 0x0000000e1363723e */ /* 0x000fe200048070ff */
[C---:B------:R-:W-:Y:S01]  /*6610*/  FFMA R28, R41.reuse, R67, R28 ;  /* 0x00000043291c7223 */ /* 0x040fe2000000001c */
[C---:B------:R-:W-:Y:S01]  /*6620*/  FFMA R29, R41.reuse, R40, R29 ;  /* 0x00000028291d7223 */ /* 0x040fe2000000001d */
[C---:B------:R-:W-:Y:S01]  /*6630*/  FFMA R30, R41.reuse, R69, R30 ;  /* 0x00000045291e7223 */ /* 0x040fe2000000001e */
[----:B------:R-:W-:Y:S01]  /*6640*/  FFMA R35, R41, R42, R35 ;  /* 0x0000002a29237223 */ /* 0x000fe20000000023 */
[----:B------:R-:W-:Y:S02]  /*6650*/  F2FP.SATFINITE.E4M3.F32.PACK_AB_MERGE_C R98, R9, R8, R98 ;  /* 0x000000080962723e */ /* 0x000fe40004807062 */
[----:B------:R-:W-:Y:S02]  /*6660*/  F2FP.SATFINITE.E4M3.F32.PACK_AB_MERGE_C R99, R13, R12, R99 ;  /* 0x0000000c0d63723e */ /* 0x000fe40004807063 */
[----:B------:R-:W-:Y:S02]  /*6670*/  F2FP.SATFINITE.E4M3.F32.PACK_AB_MERGE_C R104, R23, R18, RZ ;  /* 0x000000121768723e */ /* 0x000fe400048070ff */
[----:B------:R-:W-:Y:S01]  /*6680*/  F2FP.SATFINITE.E4M3.F32.PACK_AB_MERGE_C R105, R27, R22, RZ ;  /* 0x000000161b69723e */ /* 0x000fe200048070ff */
[----:B------:R1:W-:Y:S01]  /*6690*/  STS.128 [R71+UR44+0x2200], R96 ;  /* 0x0022006047007988 */ /* 0x0003e20008000c2c */
[----:B------:R-:W-:Y:S02]  /*66a0*/  F2FP.SATFINITE.E4M3.F32.PACK_AB_MERGE_C R110, R31, R26, RZ ;  /* 0x0000001a1f6e723e */ /* 0x000fe400048070ff */
[----:B------:R-:W-:Y:S02]  /*66b0*/  F2FP.SATFINITE.E4M3.F32.PACK_AB_MERGE_C R111, R35, R30, RZ ;  /* 0x0000001e236f723e */ /* 0x000fe400048070ff */
[----:B------:R-:W-:Y:S02]  /*66c0*/  F2FP.SATFINITE.E4M3.F32.PACK_AB_MERGE_C R104, R17, R16, R104 ;  /* 0x000000101168723e */ /* 0x000fe40004807068 */
[----:B------:R-:W-:Y:S02]  /*66d0*/  F2FP.SATFINITE.E4M3.F32.PACK_AB_MERGE_C R105, R21, R20, R105 ;  /* 0x000000141569723e */ /* 0x000fe40004807069 */
[----:B------:R-:W-:Y:S02]  /*66e0*/  F2FP.SATFINITE.E4M3.F32.PACK_AB_MERGE_C R106, R25, R24, R110 ;  /* 0x00000018196a723e */ /* 0x000fe4000480706e */
[----:B------:R-:W-:Y:S02]  /*66f0*/  F2FP.SATFINITE.E4M3.F32.PACK_AB_MERGE_C R107, R29, R28, R111 ;  /* 0x0000001c1d6b723e */ /* 0x000fe4000480706f */
[----:B------:R-:W-:Y:S03]  /*6700*/  @P6 SHF.L.U32 R110, R89, 0x1f, RZ ;  /* 0x0000001f596e6819 */ /* 0x000fe600000006ff */
[----:B------:R1:W-:Y:S01]  /*6710*/  STS.128 [R101+0x2210], R104 ;  /* 0x0022106865007388 */ /* 0x0003e20000000c00 */
[----:B------:R-:W-:Y:S01]  /*6720*/  @!PT LDS RZ, [RZ] ;  /* 0x00000000fffff984 */ /* 0x000fe20000000800 */
[----:B------:R-:W-:Y:S01]  /*6730*/  @!PT LDS RZ, [RZ] ;  /* 0x00000000fffff984 */ /* 0x000fe20000000800 */
[----:B------:R-:W-:Y:S01]  /*6740*/  @!PT LDS RZ, [RZ] ;  /* 0x00000000fffff984 */ /* 0x000fe20000000800 */
[----:B------:R-:W-:Y:S01]  /*6750*/  @!PT LDS RZ, [RZ] ;  /* 0x00000000fffff984 */ /* 0x000fe20000000800 */
[----:B------:R2:W-:Y:S07]  /*6760*/  MEMBAR.ALL.CTA ;  /* 0x0000000000007992 */ /* 0x0005ee0000008000 */
[----:B--2---:R-:W2:Y:S02]  /*6770*/  FENCE.VIEW.ASYNC.S ;  /* 0x00000000000073c6 */ /* 0x004ea40000000000 */
[----:B--2---:R-:W-:Y:S06]  /*6780*/  BAR.SYNC.DEFER_BLOCKING 0x1, 0x80 ;  /* 0x0042000000007b1d */ /* 0x004fec0000010000 */
[----:B------:R-:W-:Y:S05]  /*6790*/  @P0 BRA `(.L_x_102) ;  /* 0x0000000000280947 */ /* 0x000fea0003800000 */
[----:B------:R-:W2:Y:S01]  /*67a0*/  LDCU.64 UR6, c[0x0][0x348] ;  /* 0x00006900ff0677ac */ /* 0x000ea20008000a00 */
[----:B------:R-:W-:Y:S01]  /*67b0*/  UIADD3 UR4, UPT, UPT, UR44, 0x2200, URZ ;  /* 0x000022002c047890 */ /* 0x000fe2000fffe0ff */
[----:B------:R-:W-:Y:S05]  /*67c0*/  UMOV UR51, UR36 ;  /* 0x0000002400337c82 */ /* 0x000fea0008000000 */
[----:B------:R-:W-:Y:S04]  /*67d0*/  MOV R94, UR4 ;  /* 0x00000004005e7c02 */ /* 0x000fe80008000f00 */
[----:B------:R-:W-:Y:S01]  /*67e0*/  R2UR UR48, R94 ;  /* 0x000000005e3072ca */ /* 0x000fe200000e0000 */
[----:B--2---:R-:W-:Y:S04]  /*67f0*/  UIADD3 UR4, UP0, UPT, UR6, 0x680, URZ ;  /* 0x0000068006047890 */ /* 0x004fe8000ff1e0ff */
[----:B------:R-:W-:Y:S09]  /*6800*/  UIADD3.X UR5, UPT, UPT, URZ, UR7, URZ, UP0, !UPT ;  /* 0x00000007ff057290 */ /* 0x000ff200087fe4ff */
[----:B------:R2:W-:Y:S01]  /*6810*/  UTMASTG.3D [UR48], [UR4] ;  /* 0x00000030040073b5 */ /* 0x0005e20008010000 */
[----:B------:R0:W-:Y:S01]  /*6820*/  UTMACMDFLUSH ;  /* 0x00000000000079b7 */ /* 0x0001e20000000000 */
[----:B--2---:R-:W-:Y:S04]  /*6830*/  DEPBAR.LE SB0, 0x1 ;  /* 0x000080400000791a */ /* 0x004fe80000000000 */
.L_x_102:
[----:B------:R-:W-:Y:S05]  /*6840*/  BSYNC.RECONVERGENT B0 ;  /* 0x0000000000007941 */ /* 0x000fea0003800200 */
.L_x_101:
[----:B------:R-:W-:Y:S06]  /*6850*/  BAR.SYNC.DEFER_BLOCKING 0x1, 0x80 ;  /* 0x0042000000007b1d */ /* 0x000fec0000010000 */
[----:B------:R-:W2:Y:S01]  /*6860*/  @P6 SYNCS.PHASECHK.TRANS64.TRYWAIT P0, [R109+URZ+0x40], R110 ;  /* 0x0000406e6d0065a7 */ /* 0x000ea200080011ff */
[----:B------:R-:W-:Y:S01]  /*6870*/  BSSY B1, `(.L_x_103) ;  /* 0x0000020000017945 */ /* 0x000fe20003800000 */
[----:B--2---:R-:W-:Y:S03]  /*6880*/  @P6 SEL R102, RZ, 0x1, !P0 ;  /* 0x00000001ff666807 */ /* 0x004fe60004000000 */
[----:B------:R-:W-:Y:S05]  /*6890*/  @!P6 BRA `(.L_x_104) ;  /* 0x000000000074e947 */ /* 0x000fea0003800000 */
[----:B------:R-:W-:Y:S01]  /*68a0*/  ISETP.NE.AND P1, PT, R103, RZ, PT ;  /* 0x000000ff6700720c */ /* 0x000fe20003f25270 */
[----:B------:R-:W2:Y:S01]  /*68b0*/  S2R R0, SR_CgaCtaId ;  /* 0x0000000000007919 */ /* 0x000ea20000008800 */
[----:B------:R-:W-:Y:S01]  /*68c0*/  ISETP.NE.AND P0, PT, R102, RZ, PT ;  /* 0x000000ff6600720c */ /* 0x000fe20003f05270 */
[----:B------:R-:W-:Y:S10]  /*68d0*/  BSSY B0, `(.L_x_105) ;  /* 0x0000008000007945 */ /* 0x000ff40003800000 */
[----:B------:R-:W-:Y:S05]  /*68e0*/  @P1 IMAD R2, R90, 0x1000, R71 ;  /* 0x000010005a021824 */ /* 0x000fea00078e0247 */
[----:B------:R-:W-:Y:S05]  /*68f0*/  @P1 IADD3 R3, PT, PT, R2, UR44, RZ ;  /* 0x0000002c02031c10 */ /* 0x000fea000fffe0ff */
[----:B------:R-:W-:Y:S01]  /*6900*/  @P1 IMAD.IADD R3, R3, 0x1, R108 ;  /* 0x0000000103031824 */ /* 0x000fe200078e026c */
[----:B------:R-:W-:Y:S06]  /*6910*/  @P0 BRA `(.L_x_106) ;  /* 0x00000000000c0947 */ /* 0x000fec0003800000 */
[----:B------:R-:W-:Y:S04]  /*6920*/  SHF.L.U32 R4, R89, 0x1f, RZ ;  /* 0x0000001f59047819 */ /* 0x000fe800000006ff */
[----:B------:R-:W3:Y:S02]  /*6930*/  SYNCS.PHASECHK.TRANS64.TRYWAIT P0, [R109+URZ+0x40], R4 ;  /* 0x000040046d0075a7 */ /* 0x000ee400080011ff */
[----:B---3--:R-:W-:Y:S05]  /*6940*/  @!P0 BRA `(.L_x_107) ;  /* 0x0000001400b08947 */ /* 0x008fea0003800000 */
.L_x_106:
[----:B------:R-:W-:Y:S05]  /*6950*/  BSYNC B0 ;  /* 0x0000000000007941 */ /* 0x000fea0003800000 */
.L_x_105:
[----:B------:R-:W-:Y:S01]  /*6960*/  ISETP.NE.AND P0, PT, R103, RZ, PT ;  /* 0x000000ff6700720c */ /* 0x000fe20003f05270 */
[----:B---3--:R-:W-:Y:S02]  /*6970*/  VIADD R109, R109, 0x50 ;  /* 0x000000506d6d7836 */ /* 0x008fe40000000000 */
[----:B------:R-:W-:Y:S03]  /*6980*/  VIADD R90, R90, 0x1 ;  /* 0x000000015a5a7836 */ /* 0x000fe60000000000 */
[----:B--2---:R-:W-:Y:S07]  /*6990*/  PRMT R0, R0, 0x654, R109 ;  /* 0x0000065400007816 */ /* 0x004fee000000006d */
[----:B------:R2:W3:Y:S04]  /*69a0*/  @P0 LDS.128 R72, [R2+UR44+0x200] ;  /* 0x0002002c02480984 */ /* 0x0004e80008000c00 */
[----:B------:R2:W4:Y:S01]  /*69b0*/  @P0 LDS.128 R76, [R3+0x210] ;  /* 0x00021000034c0984 */ /* 0x0005220000000c00 */
        /* <DEDUP_REMOVED lines=10> */
[----:B--23--:R-:W-:Y:S02]  /*6a60*/  LOP3.LUT R89, R89, R0, RZ, 0x3c, !PT ;  /* 0x0000000059597212 */ /* 0x00cfe400078e3cff */
.L_x_104:
[----:B------:R-:W-:Y:S05]  /*6a70*/  BSYNC B1 ;  /* 0x0000000000017941 */ /* 0x000fea0003800000 */
.L_x_103:
[----:B------:R-:W-:Y:S05]  /*6a80*/  VIADD R0, R39, 0x40 ;  /* 0x0000004027007836 */ /* 0x000fea0000000000 */
[----:B------:R-:W-:Y:S04]  /*6a90*/  SHF.R.U32.HI R0, RZ, 0x15, R0 ;  /* 0x00000015ff007819 */ /* 0x000fe80000011600 */
[----:B------:R-:W-:Y:S11]  /*6aa0*/  LOP3.LUT P0, RZ, R0, 0x3, R85, 0x48, !PT ;  /* 0x0000000300ff7812 */ /* 0x000ff60007804855 */
[----:B------:R-:W-:Y:S02]  /*6ab0*/  @!UPT UIADD3 URZ, UPT, UPT, URZ, URZ, URZ ;  /* 0x000000fffffff290 */ /* 0x000fe4000fffe0ff */
[----:B------:R-:W-:Y:S05]  /*6ac0*/  @!P0 BRA `(.L_x_108) ;  /* 0x0000000000408947 */ /* 0x000fea0003800000 */
[----:B------:R-:W2:Y:S01]  /*6ad0*/  LDCU.64 UR8, c[0x4][0x70] ;  /* 0x01000e00ff0877ac */ /* 0x000ea20008000a00 */
[----:B------:R-:W-:Y:S01]  /*6ae0*/  MOV R3, 0x0 ;  /* 0x0000000000037802 */ /* 0x000fe20000000f00 */
[----:B------:R-:W-:Y:S02]  /*6af0*/  HFMA2 R12, -RZ, RZ, 0, 5.9604644775390625e-08 ;  /* 0x00000001ff0c7431 */ /* 0x000fe400000001ff */
[----:B------:R-:W-:Y:S02]  /*6b00*/  IMAD.MOV.U32 R8, RZ, RZ, 0x192 ;  /* 0x00000192ff087424 */ /* 0x000fe400078e00ff */
[----:B------:R-:W-:Y:S01]  /*6b10*/  IMAD.MOV.U32 R13, RZ, RZ, RZ ;  /* 0x000000ffff0d7224 */ /* 0x000fe200078e00ff */
[----:B------:R-:W3:Y:S01]  /*6b20*/  LDCU.64 UR6, c[0x4][0x78] ;  /* 0x01000f00ff0677ac */ /* 0x000ee20008000a00 */
[----:B------:R-:W1:Y:S01]  /*6b30*/  LDC.64 R2, c[0x4][R3] ;  /* 0x0100000003027b82 */ /* 0x000e620000000a00 */
[----:B------:R-:W5:Y:S01]  /*6b40*/  LDCU.64 UR4, c[0x4][0x10] ;  /* 0x01000200ff0477ac */ /* 0x000f620008000a00 */
[----:B--2---:R-:W-:Y:S01]  /*6b50*/  MOV R5, UR9 ;  /* 0x0000000900057c02 */ /* 0x004fe20008000f00 */
[----:B------:R-:W-:Y:S01]  /*6b60*/  IMAD.U32 R4, RZ, RZ, UR8 ;  /* 0x00000008ff047e24 */ /* 0x000fe2000f8e00ff */
[----:B---3--:R-:W-:Y:S01]  /*6b70*/  MOV R7, UR7 ;  /* 0x0000000700077c02 */ /* 0x008fe20008000f00 */
[----:B------:R-:W-:Y:S01]  /*6b80*/  IMAD.U32 R6, RZ, RZ, UR6 ;  /* 0x00000006ff067e24 */ /* 0x000fe2000f8e00ff */
[----:B-----5:R-:W-:Y:S01]  /*6b90*/  MOV R11, UR5 ;  /* 0x00000005000b7c02 */ /* 0x020fe20008000f00 */
[----:B------:R-:W-:Y:S02]  /*6ba0*/  IMAD.U32 R10, RZ, RZ, UR4 ;  /* 0x00000004ff0a7e24 */ /* 0x000fe4000f8e00ff */
[----:B------:R-:W-:Y:S07]  /*6bb0*/  LEPC R20, `(.L_x_108) ;  /* 0x000000001014794e */ /* 0x000fee0000000000 */
[----:B-1--4-:R-:W-:Y:S05]  /*6bc0*/  CALL.ABS.NOINC R2 ;  /* 0x0000000002007343 */ /* 0x012fea0003c00000 */
.L_x_108:
[----:B------:R-:W-:Y:S01]  /*6bd0*/  ISETP.NE.AND P0, PT, R95, RZ, PT ;  /* 0x000000ff5f00720c */ /* 0x000fe20003f05270 */
[----:B------:R-:W-:Y:S05]  /*6be0*/  WARPSYNC.ALL ;  /* 0x0000000000007948 */ /* 0x000fea0003800000 */
[----:B------:R-:W-:Y:S01]  /*6bf0*/  R2UR UR4, R39 ;  /* 0x00000000270472ca */ /* 0x000fe200000e0000 */
[----:B------:R-:W2:Y:S01]  /*6c00*/  S2UR UR6, SR_CgaCtaId ;  /* 0x00000000000679c3 */ /* 0x000ea20000008800 */
[-C--:B------:R-:W-:Y:S01]  /*6c10*/  F2FP.F16.E4M3.UNPACK_B R42, R72.reuse ;  /* 0x00000048ff2a723e */ /* 0x080fe200020006ff */
[----:B------:R-:W-:Y:S01]  /*6c20*/  BSSY.RECONVERGENT B0, `(.L_x_109) ;  /* 0x000009c000007945 */ /* 0x000fe20003800200 */
[----:B------:R-:W-:Y:S02]  /*6c30*/  F2FP.F16.E4M3.UNPACK_B R72, R72.H1 ;  /* 0x00000048ff48723e */ /* 0x000fe400030006ff */
[-C--:B------:R-:W-:Y:S01]  /*6c40*/  F2FP.F16.E4M3.UNPACK_B R46, R73.reuse ;  /* 0x00000049ff2e723e */ /* 0x080fe200020006ff */
[--C-:B------:R-:W-:Y:S01]  /*6c50*/  HADD2.F32 R40, -RZ, R42.reuse.H0_H0 ;  /* 0x2000002aff287230 */ /* 0x100fe20000004100 */
[----:B------:R-:W-:Y:S01]  /*6c60*/  F2FP.F16.E4M3.UNPACK_B R73, R73.H1 ;  /* 0x00000049ff49723e */ /* 0x000fe200030006ff */
[----:B------:R-:W-:Y:S01]  /*6c70*/  HADD2.F32 R42, -RZ, R42.H1_H1 ;  /* 0x3000002aff2a7230 */ /* 0x000fe20000004100 */
[-C--:B------:R-:W-:Y:S01]  /*6c80*/  F2FP.F16.E4M3.UNPACK_B R50, R74.reuse ;  /* 0x0000004aff32723e */ /* 0x080fe200020006ff */
[----:B------:R-:W-:Y:S01]  /*6c90*/  HADD2.F32 R43, -RZ, R72.H0_H0 ;  /* 0x20000048ff2b7230 */ /* 0x000fe20000004100 */
[----:B------:R-:W-:Y:S01]  /*6ca0*/  F2FP.F16.E4M3.UNPACK_B R74, R74.H1 ;  /* 0x0000004aff4a723e */ /* 0x000fe200030006ff */
[----:B------:R-:W-:Y:S01]  /*6cb0*/  LDTM.16dp32bit_t0_t15.x32 R4, tmem[UR4+0x40] ;  /* 0x00004004000479ee */ /* 0x000fe20008a80000 */
[----:B------:R-:W3:Y:S01]  /*6cc0*/  LDTM.16dp32bit_t16_t31.x32 R4, tmem[UR4+0x60] ;  /* 0x00006004000479ee */ /* 0x000ee20008aa0000 */
[----:B------:R-:W-:Y:S01]  /*6cd0*/  NOP ;  /* 0x0000000000007918 */ /* 0x000fe20000000000 */
[--C-:B------:R-:W-:Y:S01]  /*6ce0*/  HADD2.F32 R45, -RZ, R46.reuse.H0_H0 ;  /* 0x2000002eff2d7230 */ /* 0x100fe20000004100 */
[----:B------:R-:W-:Y:S01]  /*6cf0*/  R2UR UR5, R100 ;  /* 0x00000000640572ca */ /* 0x000fe200000e0000 */
[----:B------:R-:W-:Y:S01]  /*6d00*/  HADD2.F32 R46, -RZ, R46.H1_H1 ;  /* 0x3000002eff2e7230 */ /* 0x000fe20000004100 */
[----:B------:R-:W-:Y:S01]  /*6d10*/  F2FP.F16.E4M3.UNPACK_B R54, R75 ;  /* 0x0000004bff36723e */ /* 0x000fe200020006ff */
[--C-:B------:R-:W-:Y:S01]  /*6d20*/  HADD2.F32 R49, -RZ, R50.reuse.H0_H0 ;  /* 0x20000032ff317230 */ /* 0x100fe20000004100 */
[----:B----4-:R-:W-:Y:S01]  /*6d30*/  F2FP.F16.E4M3.UNPACK_B R58, R76 ;  /* 0x0000004cff3a723e */ /* 0x010fe200020006ff */
[----:B------:R-:W-:Y:S01]  /*6d40*/  HADD2.F32 R50, -RZ, R50.H1_H1 ;  /* 0x30000032ff327230 */ /* 0x000fe20000004100 */
[----:B------:R-:W-:Y:S01]  /*6d50*/  F2FP.F16.E4M3.UNPACK_B R62, R77 ;  /* 0x0000004dff3e723e */ /* 0x000fe200020006ff */
[--C-:B------:R-:W-:Y:S01]  /*6d60*/  HADD2.F32 R53, -RZ, R54.reuse.H0_H0 ;  /* 0x20000036ff357230 */ /* 0x100fe20000004100 */
[----:B------:R-:W-:Y:S01]  /*6d70*/  F2FP.F16.E4M3.UNPACK_B R66, R78 ;  /* 0x0000004eff42723e */ /* 0x000fe200020006ff */
[----:B------:R-:W-:Y:S01]  /*6d80*/  HADD2.F32 R54, -RZ, R54.H1_H1 ;  /* 0x30000036ff367230 */ /* 0x000fe20000004100 */
[----:B------:R-:W-:Y:S01]  /*6d90*/  F2FP.F16.E4M3.UNPACK_B R69, R79 ;  /* 0x0000004fff45723e */ /* 0x000fe200020006ff */
[--C-:B------:R-:W-:Y:S01]  /*6da0*/  HADD2.F32 R57, -RZ, R58.reuse.H0_H0 ;  /* 0x2000003aff397230 */ /* 0x100fe20000004100 */
[----:B------:R-:W-:Y:S01]  /*6db0*/  F2FP.F16.E4M3.UNPACK_B R75, R75.H1 ;  /* 0x0000004bff4b723e */ /* 0x000fe200030006ff */
[----:B------:R-:W-:Y:S01]  /*6dc0*/  UIADD3 UR4, UPT, UPT, UR5, 0xb0, URZ ;  /* 0x000000b005047890 */ /* 0x000fe2000fffe0ff */
[----:B------:R-:W-:Y:S01]  /*6dd0*/  HADD2.F32 R59, -RZ, R58.H1_H1 ;  /* 0x3000003aff3b7230 */ /* 0x000fe20000004100 */
[----:B------:R-:W-:Y:S01]  /*6de0*/  F2FP.F16.E4M3.UNPACK_B R76, R76.H1 ;  /* 0x0000004cff4c723e */ /* 0x000fe200030006ff */
[--C-:B------:R-:W-:Y:S01]  /*6df0*/  HADD2.F32 R61, -RZ, R62.reuse.H0_H0 ;  /* 0x2000003eff3d7230 */ /* 0x100fe20000004100 */
[----:B------:R-:W-:Y:S01]  /*6e00*/  F2FP.F16.E4M3.UNPACK_B R77, R77.H1 ;  /* 0x0000004dff4d723e */ /* 0x000fe200030006ff */
[----:B------:R-:W-:Y:S01]  /*6e10*/  HADD2.F32 R62, -RZ, R62.H1_H1 ;  /* 0x3000003eff3e7230 */ /* 0x000fe20000004100 */
[----:B------:R-:W-:Y:S01]  /*6e20*/  F2FP.F16.E4M3.UNPACK_B R78, R78.H1 ;  /* 0x0000004eff4e723e */ /* 0x000fe200030006ff */
[--C-:B------:R-:W-:Y:S01]  /*6e30*/  HADD2.F32 R65, -RZ, R66.reuse.H0_H0 ;  /* 0x20000042ff417230 */ /* 0x100fe20000004100 */
[----:B--2---:R-:W-:Y:S01]  /*6e40*/  UPRMT UR4, UR6, 0x654, UR4 ;  /* 0x0000065406047896 */ /* 0x004fe20008000004 */
        /* <DEDUP_REMOVED lines=8> */
[----:B------:R-:W-:Y:S01]  /*6ed0*/  SYNCS.ARRIVE.TRANS64.RED.A1T0 RZ, [UR4], RZ ;  /* 0x000000ffffff79a7 */ /* 0x000fe20008100404 */
        /* <DEDUP_REMOVED lines=15> */
[--C-:B------:R-:W-:Y:S02]  /*6fd0*/  HADD2.F32 R47, -RZ, R73.reuse.H0_H0 ;  /* 0x20000049ff2f7230 */ /* 0x100fe40000004100 */
[C---:B------:R-:W-:Y:S01]  /*6fe0*/  FMUL R10, R38.reuse, R10 ;  /* 0x0000000a260a7220 */ /* 0x040fe20000400000 */
[C---:B------:R-:W-:Y:S01]  /*6ff0*/  FFMA R6, R41.reuse, R43, R6 ;  /* 0x0000002b29067223 */ /* 0x040fe20000000006 */
[----:B------:R-:W-:Y:S02]  /*7000*/  HADD2.F32 R48, -RZ, R73.H1_H1 ;  /* 0x30000049ff307230 */ /* 0x000fe40000004100 */
[C---:B------:R-:W-:Y:S01]  /*7010*/  FFMA R7, R41.reuse, R44, R7 ;  /* 0x0000002c29077223 */ /* 0x040fe20000000007 */
[C---:B------:R-:W-:Y:S01]  /*7020*/  FFMA R8, R41.reuse, R45, R8 ;  /* 0x0000002d29087223 */ /* 0x040fe20000000008 */
[C---:B------:R-:W-:Y:S01]  /*7030*/  FFMA R9, R41.reuse, R46, R9 ;  /* 0x0000002e29097223 */ /* 0x040fe20000000009 */
[----:B------:R-:W-:Y:S01]  /*7040*/  FFMA R10, R41, R47, R10 ;  /* 0x0000002f290a7223 */ /* 0x000fe2000000000a */
[----:B------:R-:W-:Y:S01]  /*7050*/  HADD2.F32 R43, -RZ, R69.H0_H0 ;  /* 0x20000045ff2b7230 */ /* 0x000fe20000004100 */
[----:B-1----:R-:W-:Y:S01]  /*7060*/  F2FP.SATFINITE.E4M3.F32.PACK_AB_MERGE_C R96, R7, R6, RZ ;  /* 0x000000060760723e */ /* 0x002fe200048070ff */
[C---:B------:R-:W-:Y:S01]  /*7070*/  FMUL R11, R38.reuse, R11 ;  /* 0x0000000b260b7220 */ /* 0x040fe20000400000 */
[--C-:B------:R-:W-:Y:S02]  /*7080*/  HADD2.F32 R51, -RZ, R74.reuse.H0_H0 ;  /* 0x2000004aff337230 */ /* 0x100fe40000004100 */
[C---:B------:R-:W-:Y:S01]  /*7090*/  FMUL R14, R38.reuse, R14 ;  /* 0x0000000e260e7220 */ /* 0x040fe20000400000 */
[----:B------:R-:W-:Y:S01]  /*70a0*/  HADD2.F32 R52, -RZ, R74.H1_H1 ;  /* 0x3000004aff347230 */ /* 0x000fe20000004100 */
[----:B------:R-:W-:Y:S01]  /*70b0*/  F2FP.SATFINITE.E4M3.F32.PACK_AB_MERGE_C R96, R5, R4, R96 ;  /* 0x000000040560723e */ /* 0x000fe20004807060 */
[C---:B------:R-:W-:Y:S01]  /*70c0*/  FFMA R11, R41.reuse, R48, R11 ;  /* 0x00000030290b7223 */ /* 0x040fe2000000000b */
[C---:B------:R-:W-:Y:S01]  /*70d0*/  FFMA R12, R41.reuse, R49, R12 ;  /* 0x00000031290c7223 */ /* 0x040fe2000000000c */
[C---:B------:R-:W-:Y:S01]  /*70e0*/  FFMA R13, R41.reuse, R50, R13 ;  /* 0x00000032290d7223 */ /* 0x040fe2000000000d */
[----:B------:R-:W-:Y:S01]  /*70f0*/  FFMA R14, R41, R51, R14 ;  /* 0x00000033290e7223 */ /* 0x000fe2000000000e */
[C---:B------:R-:W-:Y:S01]  /*7100*/  FMUL R15, R38.reuse, R15 ;  /* 0x0000000f260f7220 */ /* 0x040fe20000400000 */
[----:B------:R-:W-:Y:S01]  /*7110*/  F2FP.F16.E4M3.UNPACK_B R79, R79.H1 ;  /* 0x0000004fff4f723e */ /* 0x000fe200030006ff */
[--C-:B------:R-:W-:Y:S01]  /*7120*/  HADD2.F32 R55, -RZ, R75.reuse.H0_H0 ;  /* 0x2000004bff377230 */ /* 0x100fe20000004100 */
[----:B------:R-:W-:Y:S01]  /*7130*/  F2FP.SATFINITE.E4M3.F32.PACK_AB_MERGE_C R97, R11, R10, RZ ;  /* 0x0000000a0b61723e */ /* 0x000fe200048070ff */
[C---:B------:R-:W-:Y:S01]  /*7140*/  FFMA R15, R41.reuse, R52, R15 ;  /* 0x00000034290f7223 */ /* 0x040fe2000000000f */
[C---:B------:R-:W-:Y:S01]  /*7150*/  FFMA R16, R41.reuse, R53, R16 ;  /* 0x0000003529107223 */ /* 0x040fe20000000010 */
[----:B------:R-:W-:Y:S01]  /*7160*/  FFMA R17, R41, R54, R17 ;  /* 0x0000003629117223 */ /* 0x000fe20000000011 */
[----:B------:R-:W-:Y:S01]  /*7170*/  F2FP.SATFINITE.E4M3.F32.PACK_AB_MERGE_C R97, R9, R8, R97 ;  /* 0x000000080961723e */ /* 0x000fe20004807061 */
[----:B------:R-:W-:Y:S01]  /*7180*/  HADD2.F32 R56, -RZ, R75.H1_H1 ;  /* 0x3000004bff387230 */ /* 0x000fe20000004100 */
[----:B------:R-:W-:Y:S01]  /*7190*/  F2FP.SATFINITE.E4M3.F32.PACK_AB_MERGE_C R98, R15, R14, RZ ;  /* 0x0000000e0f62723e */ /* 0x000fe200048070ff */
[C---:B------:R-:W-:Y:S01]  /*71a0*/  FMUL R18, R38.reuse, R18 ;  /* 0x0000001226127220 */ /* 0x040fe20000400000 */
[C---:B------:R-:W-:Y:S01]  /*71b0*/  FMUL R19, R38.reuse, R19 ;  /* 0x0000001326137220 */ /* 0x040fe20000400000 */
[--C-:B------:R-:W-:Y:S02]  /*71c0*/  HADD2.F32 R58, -RZ, R76.reuse.H0_H0 ;  /* 0x2000004cff3a7230 */ /* 0x100fe40000004100 */
[C---:B------:R-:W-:Y:S01]  /*71d0*/  FMUL R3, R38.reuse, R22 ;  /* 0x0000001626037220 */ /* 0x040fe20000400000 */
[C---:B------:R-:W-:Y:S01]  /*71e0*/  FFMA R18, R41.reuse, R55, R18 ;  /* 0x0000003729127223 */ /* 0x040fe20000000012 */
[----:B------:R-:W-:Y:S02]  /*71f0*/  HADD2.F32 R60, -RZ, R76.H1_H1 ;  /* 0x3000004cff3c7230 */ /* 0x000fe40000004100 */
        /* <DEDUP_REMOVED lines=42> */
[----:B------:R-:W-:Y:S03]  /*74a0*/  IADD3 R70, PT, PT, R36, 0x1, RZ ;  /* 0x0000000124467810 */ /* 0x000fe60007ffe0ff */
        /* <DEDUP_REMOVED lines=10> */
[----:B------:R-:W-:Y:S02]  /*7550*/  UIADD3 UR9, UPT, UPT, UR49, 0x40, URZ ;  /* 0x0000004031097890 */ /* 0x000fe4000fffe0ff */
[----:B------:R-:W-:Y:S01]  /*7560*/  UIADD3 UR8, UPT, UPT, UR44, 0x3200, URZ ;  /* 0x000032002c087890 */ /* 0x000fe2000fffe0ff */
[----:B------:R-:W-:Y:S01]  /*7570*/  UMOV UR10, UR50 ;  /* 0x00000032000a7c82 */ /* 0x000fe20008000000 */
[----:B------:R-:W-:Y:S01]  /*7580*/  UMOV UR11, UR36 ;  /* 0x00000024000b7c82 */ /* 0x000fe20008000000 */
[----:B--2---:R-:W-:Y:S04]  /*7590*/  UIADD3 UR4, UP0, UPT, UR6, 0x680, URZ ;  /* 0x0000068006047890 */ /* 0x004fe8000ff1e0ff */
[----:B------:R-:W-:Y:S09]  /*75a0*/  UIADD3.X UR5, UPT, UPT, URZ, UR7, URZ, UP0, !UPT ;  /* 0x00000007ff057290 */ /* 0x000ff200087fe4ff */
[----:B------:R2:W-:Y:S01]  /*75b0*/  UTMASTG.3D [UR8], [UR4] ;  /* 0x00000008040073b5 */ /* 0x0005e20008010000 */
[----:B------:R0:W-:Y:S01]  /*75c0*/  UTMACMDFLUSH ;  /* 0x00000000000079b7 */ /* 0x0001e20000000000 */
[----:B--2---:R-:W-:Y:S04]  /*75d0*/  DEPBAR.LE SB0, 0x1 ;  /* 0x000080400000791a */ /* 0x004fe80000000000 */
.L_x_110:
[----:B------:R-:W-:Y:S05]  /*75e0*/  BSYNC.RECONVERGENT B0 ;  /* 0x0000000000007941 */ /* 0x000fea0003800200 */
.L_x_109:
[----:B------:R-:W-:Y:S01]  /*75f0*/  BAR.SYNC.DEFER_BLOCKING 0x1, 0x80 ;  /* 0x0042000000007b1d */ /* 0x000fe20000010000 */
[----:B------:R-:W-:Y:S01]  /*7600*/  ISETP.NE.AND P0, PT, R87, 0x2, PT ;  /* 0x000000025700780c */ /* 0x000fe20003f05270 */
[----:B------:R-:W-:Y:S01]  /*7610*/  UISETP.NE.AND UP0, UPT, UR45, URZ, UPT ;  /* 0x000000ff2d00728c */ /* 0x000fe2000bf05270 */
[----:B------:R-:W-:Y:S01]  /*7620*/  ISETP.NE.AND P1, PT, R70, 0x4, PT ;  /* 0x000000044600780c */ /* 0x000fe20003f25270 */
[----:B------:R-:W-:Y:S01]  /*7630*/  UIADD3 UR20, UPT, UPT, UR37, UR59, URZ ;  /* 0x0000003b25147290 */ /* 0x000fe2000fffe0ff */
[----:B------:R-:W-:Y:S01]  /*7640*/  SEL R0, RZ, 0x1, P0 ;  /* 0x00000001ff007807 */ /* 0x000fe20000000000 */
[----:B------:R-:W-:Y:S01]  /*7650*/  UIADD3 UR16, UPT, UPT, UR38, UR62, URZ ;  /* 0x0000003e26107290 */ /* 0x000fe2000fffe0ff */
[----:B------:R-:W-:Y:S02]  /*7660*/  SEL R3, RZ, 0x1, P1 ;  /* 0x00000001ff037807 */ /* 0x000fe40000800000 */
[----:B------:R-:W-:Y:S02]  /*7670*/  LOP3.LUT R91, R91, R0, RZ, 0x3c, !PT ;  /* 0x000000005b5b7212 */ /* 0x000fe400078e3cff */
[----:B------:R-:W-:Y:S02]  /*7680*/  LOP3.LUT R92, R92, R3, RZ, 0x3c, !PT ;  /* 0x000000035c5c7212 */ /* 0x000fe400078e3cff */
[----:B------:R-:W-:Y:S02]  /*7690*/  SEL R87, R87, RZ, P0 ;  /* 0x000000ff57577207 */ /* 0x000fe40000000000 */
[----:B------:R-:W-:Y:S01]  /*76a0*/  SEL R36, R70, RZ, P1 ;  /* 0x000000ff46247207 */ /* 0x000fe20000800000 */
[----:B------:R-:W-:Y:S01]  /*76b0*/  UMOV UR36, UR58 ;  /* 0x0000003a00247c82 */ /* 0x000fe20008000000 */
[----:B------:R-:W-:Y:S05]  /*76c0*/  BRA.U UP0, `(.L_x_111) ;  /* 0xffffffd500987547 */ /* 0x000fea000b83ffff */
[----:B------:R-:W-:Y:S05]  /*76d0*/  EXIT ;  /* 0x000000000000794d */ /* 0x000fea0003800000 */
.L_x_24:
[----:B--2---:R2:W3:Y:S02]  /*76e0*/  SYNCS.PHASECHK.TRANS64.TRYWAIT P0, [R0+URZ+0xe0], R3 ;  /* 0x0000e003000075a7 */ /* 0x0044e400080011ff */
[----:B---3--:R-:W-:Y:S05]  /*76f0*/  @!P0 NANOSLEEP.SYNCS 0x989680 ;  /* 0x009896800000895d */ /* 0x008fea0003900000 */
[----:B------:R-:W3:Y:S02]  /*7700*/  @!P0 SYNCS.PHASECHK.TRANS64 P0, [R0+URZ+0xe0], R3 ;  /* 0x0000e003000085a7 */ /* 0x000ee400080010ff */
[----:B---3--:R-:W-:Y:S05]  /*7710*/  @!P0 BRA `(.L_x_24) ;  /* 0xfffffffc00f08947 */ /* 0x008fea000383ffff */
[----:B------:R-:W-:Y:S05]  /*7720*/  BRA `(.L_x_112) ;  /* 0xffffffa000507947 */ /* 0x000fea000383ffff */
.L_x_27:
[----:B--2---:R-:W-:-:S07]  /*7730*/  MOV R0, UR33 ;  /* 0x0000002100007c02 */ /* 0x004fce0008000f00 */
.L_x_113:
[----:B--2---:R2:W3:Y:S02]  /*7740*/  SYNCS.PHASECHK.TRANS64.TRYWAIT P0, [R0+URZ+0x20], R3 ;  /* 0x00002003000075a7 */ /* 0x0044e400080011ff */
[----:B---3--:R-:W-:Y:S05]  /*7750*/  @!P0 NANOSLEEP.SYNCS 0x989680 ;  /* 0x009896800000895d */ /* 0x008fea0003900000 */
[----:B------:R-:W3:Y:S02]  /*7760*/  @!P0 SYNCS.PHASECHK.TRANS64 P0, [R0+URZ+0x20], R3 ;  /* 0x00002003000085a7 */ /* 0x000ee400080010ff */
[----:B---3--:R-:W-:Y:S05]  /*7770*/  @!P0 BRA `(.L_x_113) ;  /* 0xfffffffc00f08947 */ /* 0x008fea000383ffff */
[----:B------:R-:W-:Y:S05]  /*7780*/  BRA `(.L_x_26) ;  /* 0xffffffa000907947 */ /* 0x000fea000383ffff */
.L_x_34:
[----:B-1----:R-:W-:-:S07]  /*7790*/  MOV R0, UR17 ;  /* 0x0000001100007c02 */ /* 0x002fce0008000f00 */
.L_x_114:
[----:B-1----:R1:W2:Y:S02]  /*77a0*/  SYNCS.PHASECHK.TRANS64.TRYWAIT P0, [R0+URZ+0x20], R3 ;  /* 0x00002003000075a7 */ /* 0x0022a400080011ff */
[----:B--2---:R-:W-:Y:S05]  /*77b0*/  @!P0 NANOSLEEP.SYNCS 0x989680 ;  /* 0x009896800000895d */ /* 0x004fea0003900000 */
[----:B------:R-:W2:Y:S02]  /*77c0*/  @!P0 SYNCS.PHASECHK.TRANS64 P0, [R0+URZ+0x20], R3 ;  /* 0x00002003000085a7 */ /* 0x000ea400080010ff */
[----:B--2---:R-:W-:Y:S05]  /*77d0*/  @!P0 BRA `(.L_x_114) ;  /* 0xfffffffc00f08947 */ /* 0x004fea000383ffff */
[----:B------:R-:W-:Y:S05]  /*77e0*/  BRA `(.L_x_33) ;  /* 0xffffffa4004c7947 */ /* 0x000fea000383ffff */
.L_x_39:
[----:B-1----:R1:W2:Y:S02]  /*77f0*/  SYNCS.PHASECHK.TRANS64.TRYWAIT P0, [R3+URZ+0x70], R0 ;  /* 0x00007000030075a7 */ /* 0x0022a400080011ff */
[----:B--2---:R-:W-:Y:S05]  /*7800*/  @!P0 NANOSLEEP.SYNCS 0x989680 ;  /* 0x009896800000895d */ /* 0x004fea0003900000 */
[----:B------:R-:W2:Y:S02]  /*7810*/  @!P0 SYNCS.PHASECHK.TRANS64 P0, [R3+URZ+0x70], R0 ;  /* 0x00007000030085a7 */ /* 0x000ea400080010ff */
[----:B--2---:R-:W-:Y:S05]  /*7820*/  @!P0 BRA `(.L_x_39) ;  /* 0xfffffffc00f08947 */ /* 0x004fea000383ffff */
[----:B------:R-:W-:Y:S05]  /*7830*/  BRA `(.L_x_115) ;  /* 0xffffffa400ec7947 */ /* 0x000fea000383ffff */
.L_x_43:
[----:B-1----:R-:W-:-:S07]  /*7840*/  MOV R0, UR4 ;  /* 0x0000000400007c02 */ /* 0x002fce0008000f00 */
.L_x_116:
[----:B-1----:R1:W2:Y:S02]  /*7850*/  SYNCS.PHASECHK.TRANS64.TRYWAIT P0, [R0+URZ], R3 ;  /* 0x00000003000075a7 */ /* 0x0022a400080011ff */
[----:B--2---:R-:W-:Y:S05]  /*7860*/  @!P0 NANOSLEEP.SYNCS 0x989680 ;  /* 0x009896800000895d */ /* 0x004fea0003900000 */
[----:B------:R-:W2:Y:S02]  /*7870*/  @!P0 SYNCS.PHASECHK.TRANS64 P0, [R0+URZ], R3 ;  /* 0x00000003000085a7 */ /* 0x000ea400080010ff */
[----:B--2---:R-:W-:Y:S05]  /*7880*/  @!P0 BRA `(.L_x_116) ;  /* 0xfffffffc00f08947 */ /* 0x004fea000383ffff */
[----:B------:R-:W-:Y:S05]  /*7890*/  BRA `(.L_x_117) ;  /* 0xffffffac00907947 */ /* 0x000fea000383ffff */
.L_x_44:
[----:B------:R-:W-:-:S07]  /*78a0*/  MOV R0, UR5 ;  /* 0x0000000500007c02 */ /* 0x000fce0008000f00 */
.L_x_118:
[----:B-1----:R1:W2:Y:S02]  /*78b0*/  SYNCS.PHASECHK.TRANS64.TRYWAIT P0, [R0+URZ], R3 ;  /* 0x00000003000075a7 */ /* 0x0022a400080011ff */
[----:B--2---:R-:W-:Y:S05]  /*78c0*/  @!P0 NANOSLEEP.SYNCS 0x989680 ;  /* 0x009896800000895d */ /* 0x004fea0003900000 */
[----:B------:R-:W2:Y:S02]  /*78d0*/  @!P0 SYNCS.PHASECHK.TRANS64 P0, [R0+URZ], R3 ;  /* 0x00000003000085a7 */ /* 0x000ea400080010ff */
[----:B--2---:R-:W-:Y:S05]  /*78e0*/  @!P0 BRA `(.L_x_118) ;  /* 0xfffffffc00f08947 */ /* 0x004fea000383ffff */
[----:B------:R-:W-:Y:S05]  /*78f0*/  BRA `(.L_x_119) ;  /* 0xffffffac009c7947 */ /* 0x000fea000383ffff */
.L_x_45:
[----:B------:R-:W-:-:S07]  /*7900*/  MOV R0, UR5 ;  /* 0x0000000500007c02 */ /* 0x000fce0008000f00 */
.L_x_120:
[----:B-1----:R1:W2:Y:S02]  /*7910*/  SYNCS.PHASECHK.TRANS64.TRYWAIT P0, [R0+URZ], R3 ;  /* 0x00000003000075a7 */ /* 0x0022a400080011ff */
[----:B--2---:R-:W-:Y:S05]  /*7920*/  @!P0 NANOSLEEP.SYNCS 0x989680 ;  /* 0x009896800000895d */ /* 0x004fea0003900000 */
[----:B------:R-:W2:Y:S02]  /*7930*/  @!P0 SYNCS.PHASECHK.TRANS64 P0, [R0+URZ], R3 ;  /* 0x00000003000085a7 */ /* 0x000ea400080010ff */
[----:B--2---:R-:W-:Y:S05]  /*7940*/  @!P0 BRA `(.L_x_120) ;  /* 0xfffffffc00f08947 */ /* 0x004fea000383ffff */
[----:B------:R-:W-:Y:S05]  /*7950*/  BRA `(.L_x_121) ;  /* 0xffffffac00a87947 */ /* 0x000fea000383ffff */
.L_x_48:
[----:B-1----:R1:W2:Y:S02]  /*7960*/  SYNCS.PHASECHK.TRANS64.TRYWAIT P0, [R2+URZ+0xd0], R5 ;  /* 0x0000d005020075a7 */ /* 0x0022a400080011ff */
[----:B--2---:R-:W-:Y:S05]  /*7970*/  @!P0 NANOSLEEP.SYNCS 0x989680 ;  /* 0x009896800000895d */ /* 0x004fea0003900000 */
[----:B------:R-:W2:Y:S02]  /*7980*/  @!P0 SYNCS.PHASECHK.TRANS64 P0, [R2+URZ+0xd0], R5 ;  /* 0x0000d005020085a7 */ /* 0x000ea400080010ff */
[----:B--2---:R-:W-:Y:S05]  /*7990*/  @!P0 BRA `(.L_x_48) ;  /* 0xfffffffc00f08947 */ /* 0x004fea000383ffff */
[----:B------:R-:W-:Y:S05]  /*79a0*/  BRA `(.L_x_122) ;  /* 0xffffffb0000c7947 */ /* 0x000fea000383ffff */
.L_x_49:
[----:B------:R-:W-:-:S07]  /*79b0*/  MOV R2, UR4 ;  /* 0x0000000400027c02 */ /* 0x000fce0008000f00 */
.L_x_123:
[----:B-1----:R1:W2:Y:S02]  /*79c0*/  SYNCS.PHASECHK.TRANS64.TRYWAIT P0, [R2+URZ+0x80], R5 ;  /* 0x00008005020075a7 */ /* 0x0022a400080011ff */
[----:B--2---:R-:W-:Y:S05]  /*79d0*/  @!P0 NANOSLEEP.SYNCS 0x989680 ;  /* 0x009896800000895d */ /* 0x004fea0003900000 */
[----:B------:R-:W2:Y:S02]  /*79e0*/  @!P0 SYNCS.PHASECHK.TRANS64 P0, [R2+URZ+0x80], R5 ;  /* 0x00008005020085a7 */ /* 0x000ea400080010ff */
[----:B--2---:R-:W-:Y:S05]  /*79f0*/  @!P0 BRA `(.L_x_123) ;  /* 0xfffffffc00f08947 */ /* 0x004fea000383ffff */
[----:B------:R-:W-:Y:S05]  /*7a00*/  BRA `(.L_x_124) ;  /* 0xffffffb0001c7947 */ /* 0x000fea000383ffff */
.L_x_50:
[----:B-1----:R1:W2:Y:S02]  /*7a10*/  SYNCS.PHASECHK.TRANS64.TRYWAIT P1, [R2+URZ+0x70], R5 ;  /* 0x00007005020075a7 */ /* 0x0022a400080211ff */
[----:B--2---:R-:W-:Y:S05]  /*7a20*/  @!P1 NANOSLEEP.SYNCS 0x989680 ;  /* 0x009896800000995d */ /* 0x004fea0003900000 */
[----:B------:R-:W2:Y:S02]  /*7a30*/  @!P1 SYNCS.PHASECHK.TRANS64 P1, [R2+URZ+0x70], R5 ;  /* 0x00007005020095a7 */ /* 0x000ea400080210ff */
[----:B--2---:R-:W-:Y:S05]  /*7a40*/  @!P1 BRA `(.L_x_50) ;  /* 0xfffffffc00f09947 */ /* 0x004fea000383ffff */
[----:B------:R-:W-:Y:S05]  /*7a50*/  BRA `(.L_x_125) ;  /* 0xffffffb0004c7947 */ /* 0x000fea000383ffff */
.L_x_53:
[----:B------:R-:W-:-:S07]  /*7a60*/  MOV R0, UR4 ;  /* 0x0000000400007c02 */ /* 0x000fce0008000f00 */
.L_x_126:
[----:B-1----:R1:W2:Y:S02]  /*7a70*/  SYNCS.PHASECHK.TRANS64.TRYWAIT P0, [R0+URZ+0x80], R3 ;  /* 0x00008003000075a7 */ /* 0x0022a400080011ff */
[----:B--2---:R-:W-:Y:S05]  /*7a80*/  @!P0 NANOSLEEP.SYNCS 0x989680 ;  /* 0x009896800000895d */ /* 0x004fea0003900000 */
[----:B------:R-:W2:Y:S02]  /*7a90*/  @!P0 SYNCS.PHASECHK.TRANS64 P0, [R0+URZ+0x80], R3 ;  /* 0x00008003000085a7 */ /* 0x000ea400080010ff */
[----:B--2---:R-:W-:Y:S05]  /*7aa0*/  @!P0 BRA `(.L_x_126) ;  /* 0xfffffffc00f08947 */ /* 0x004fea000383ffff */
[----:B------:R-:W-:Y:S05]  /*7ab0*/  BRA `(.L_x_52) ;  /* 0xffffffb000a07947 */ /* 0x000fea000383ffff */
.L_x_60:
[----:B-1----:R1:W2:Y:S02]  /*7ac0*/  SYNCS.PHASECHK.TRANS64.TRYWAIT P1, [R0+URZ+0x70], R5 ;  /* 0x00007005000075a7 */ /* 0x0022a400080211ff */
[----:B--2---:R-:W-:Y:S05]  /*7ad0*/  @!P1 NANOSLEEP.SYNCS 0x989680 ;  /* 0x009896800000995d */ /* 0x004fea0003900000 */
[----:B------:R-:W2:Y:S02]  /*7ae0*/  @!P1 SYNCS.PHASECHK.TRANS64 P1, [R0+URZ+0x70], R5 ;  /* 0x00007005000095a7 */ /* 0x000ea400080210ff */
[----:B--2---:R-:W-:Y:S05]  /*7af0*/  @!P1 BRA `(.L_x_60) ;  /* 0xfffffffc00f09947 */ /* 0x004fea000383ffff */
[----:B------:R-:W-:Y:S05]  /*7b00*/  BRA `(.L_x_127) ;  /* 0xffffffb800007947 */ /* 0x000fea000383ffff */
.L_x_61:
[----:B------:R-:W-:-:S07]  /*7b10*/  MOV R3, UR19 ;  /* 0x0000001300037c02 */ /* 0x000fce0008000f00 */
.L_x_128:
[----:B-1----:R1:W2:Y:S02]  /*7b20*/  SYNCS.PHASECHK.TRANS64.TRYWAIT P0, [R3+URZ+0xb0], R0 ;  /* 0x0000b000030075a7 */ /* 0x0022a400080011ff */
[----:B--2---:R-:W-:Y:S05]  /*7b30*/  @!P0 NANOSLEEP.SYNCS 0x989680 ;  /* 0x009896800000895d */ /* 0x004fea0003900000 */
[----:B------:R-:W2:Y:S02]  /*7b40*/  @!P0 SYNCS.PHASECHK.TRANS64 P0, [R3+URZ+0xb0], R0 ;  /* 0x0000b000030085a7 */ /* 0x000ea400080010ff */
[----:B--2---:R-:W-:Y:S05]  /*7b50*/  @!P0 BRA `(.L_x_128) ;  /* 0xfffffffc00f08947 */ /* 0x004fea000383ffff */
[----:B------:R-:W-:Y:S05]  /*7b60*/  BRA `(.L_x_129) ;  /* 0xffffffb800347947 */ /* 0x000fea000383ffff */
.L_x_64:
[----:B------:R-:W-:Y:S07]  /*7b70*/  MOV R0, UR6 ;  /* 0x0000000600007c02 */ /* 0x000fee0008000f00 */
.L_x_130:
[----:B-1----:R1:W2:Y:S02]  /*7b80*/  SYNCS.PHASECHK.TRANS64.TRYWAIT P0, [R0+URZ], R3 ;  /* 0x00000003000075a7 */ /* 0x0022a400080011ff */
[----:B--2---:R-:W-:Y:S05]  /*7b90*/  @!P0 NANOSLEEP.SYNCS 0x989680 ;  /* 0x009896800000895d */ /* 0x004fea0003900000 */
[----:B------:R-:W2:Y:S02]  /*7ba0*/  @!P0 SYNCS.PHASECHK.TRANS64 P0, [R0+URZ], R3 ;  /* 0x00000003000085a7 */ /* 0x000ea400080010ff */
[----:B--2---:R-:W-:Y:S05]  /*7bb0*/  @!P0 BRA `(.L_x_130) ;  /* 0xfffffffc00f08947 */ /* 0x004fea000383ffff */
[----:B------:R-:W-:Y:S05]  /*7bc0*/  BRA `(.L_x_63) ;  /* 0xffffffb8006c7947 */ /* 0x000fea000383ffff */
.L_x_67:
[----:B------:R-:W-:-:S07]  /*7bd0*/  MOV R0, UR4 ;  /* 0x0000000400007c02 */ /* 0x000fce0008000f00 */
.L_x_131:
[----:B--2---:R2:W4:Y:S02]  /*7be0*/  SYNCS.PHASECHK.TRANS64.TRYWAIT P0, [R0+URZ], R3 ;  /* 0x00000003000075a7 */ /* 0x00452400080011ff */
[----:B----4-:R-:W-:Y:S05]  /*7bf0*/  @!P0 NANOSLEEP.SYNCS 0x989680 ;  /* 0x009896800000895d */ /* 0x010fea0003900000 */
[----:B------:R-:W4:Y:S02]  /*7c00*/  @!P0 SYNCS.PHASECHK.TRANS64 P0, [R0+URZ], R3 ;  /* 0x00000003000085a7 */ /* 0x000f2400080010ff */
[----:B----4-:R-:W-:Y:S05]  /*7c10*/  @!P0 BRA `(.L_x_131) ;  /* 0xfffffffc00f08947 */ /* 0x010fea000383ffff */
[----:B------:R-:W-:Y:S05]  /*7c20*/  BRA `(.L_x_132) ;  /* 0xffffffbc000c7947 */ /* 0x000fea000383ffff */
.L_x_68:
[----:B------:R-:W-:-:S07]  /*7c30*/  MOV R0, UR5 ;  /* 0x0000000500007c02 */ /* 0x000fce0008000f00 */
.L_x_133:
[----:B-1----:R1:W2:Y:S02]  /*7c40*/  SYNCS.PHASECHK.TRANS64.TRYWAIT P0, [R0+URZ], R3 ;  /* 0x00000003000075a7 */ /* 0x0022a400080011ff */
[----:B--2---:R-:W-:Y:S05]  /*7c50*/  @!P0 NANOSLEEP.SYNCS 0x989680 ;  /* 0x009896800000895d */ /* 0x004fea0003900000 */
[----:B------:R-:W2:Y:S02]  /*7c60*/  @!P0 SYNCS.PHASECHK.TRANS64 P0, [R0+URZ], R3 ;  /* 0x00000003000085a7 */ /* 0x000ea400080010ff */
[----:B--2---:R-:W-:Y:S05]  /*7c70*/  @!P0 BRA `(.L_x_133) ;  /* 0xfffffffc00f08947 */ /* 0x004fea000383ffff */
[----:B------:R-:W-:Y:S05]  /*7c80*/  BRA `(.L_x_134) ;  /* 0xffffffbc00187947 */ /* 0x000fea000383ffff */
.L_x_69:
[----:B------:R-:W-:-:S07]  /*7c90*/  MOV R0, UR5 ;  /* 0x0000000500007c02 */ /* 0x000fce0008000f00 */
.L_x_135:
[----:B-1----:R1:W2:Y:S02]  /*7ca0*/  SYNCS.PHASECHK.TRANS64.TRYWAIT P0, [R0+URZ], R3 ;  /* 0x00000003000075a7 */ /* 0x0022a400080011ff */
[----:B--2---:R-:W-:Y:S05]  /*7cb0*/  @!P0 NANOSLEEP.SYNCS 0x989680 ;  /* 0x009896800000895d */ /* 0x004fea0003900000 */
[----:B------:R-:W2:Y:S02]  /*7cc0*/  @!P0 SYNCS.PHASECHK.TRANS64 P0, [R0+URZ], R3 ;  /* 0x00000003000085a7 */ /* 0x000ea400080010ff */
[----:B--2---:R-:W-:Y:S05]  /*7cd0*/  @!P0 BRA `(.L_x_135) ;  /* 0xfffffffc00f08947 */ /* 0x004fea000383ffff */
[----:B------:R-:W-:Y:S05]  /*7ce0*/  BRA `(.L_x_136) ;  /* 0xffffffbc00247947 */ /* 0x000fea000383ffff */
.L_x_70:
[----:B------:R-:W-:-:S07]  /*7cf0*/  MOV R0, UR4 ;  /* 0x0000000400007c02 */ /* 0x000fce0008000f00 */
.L_x_137:
[----:B-1----:R1:W2:Y:S02]  /*7d00*/  SYNCS.PHASECHK.TRANS64.TRYWAIT P0, [R0+URZ], R3 ;  /* 0x00000003000075a7 */ /* 0x0022a400080011ff */
[----:B--2---:R-:W-:Y:S05]  /*7d10*/  @!P0 NANOSLEEP.SYNCS 0x989680 ;  /* 0x009896800000895d */ /* 0x004fea0003900000 */
[----:B------:R-:W2:Y:S02]  /*7d20*/  @!P0 SYNCS.PHASECHK.TRANS64 P0, [R0+URZ], R3 ;  /* 0x00000003000085a7 */ /* 0x000ea400080010ff */
[----:B--2---:R-:W-:Y:S05]  /*7d30*/  @!P0 BRA `(.L_x_137) ;  /* 0xfffffffc00f08947 */ /* 0x004fea000383ffff */
[----:B------:R-:W-:Y:S05]  /*7d40*/  BRA `(.L_x_138) ;  /* 0xffffffbc00307947 */ /* 0x000fea000383ffff */
.L_x_75:
[----:B--2---:R2:W4:Y:S02]  /*7d50*/  SYNCS.PHASECHK.TRANS64.TRYWAIT P0, [R12+URZ+0x70], R9 ;  /* 0x000070090c0075a7 */ /* 0x00452400080011ff */
[----:B----4-:R-:W-:Y:S05]  /*7d60*/  @!P0 NANOSLEEP.SYNCS 0x989680 ;  /* 0x009896800000895d */ /* 0x010fea0003900000 */
[----:B------:R-:W4:Y:S02]  /*7d70*/  @!P0 SYNCS.PHASECHK.TRANS64 P0, [R12+URZ+0x70], R9 ;  /* 0x000070090c0085a7 */ /* 0x000f2400080010ff */
[----:B----4-:R-:W-:Y:S05]  /*7d80*/  @!P0 BRA `(.L_x_75) ;  /* 0xfffffffc00f08947 */ /* 0x010fea000383ffff */
[----:B------:R-:W-:Y:S05]  /*7d90*/  BRA `(.L_x_139) ;  /* 0xffffffc000507947 */ /* 0x000fea000383ffff */
.L_x_78:
[----:B------:R-:W-:Y:S07]  /*7da0*/  MOV R0, UR21 ;  /* 0x0000001500007c02 */ /* 0x000fee0008000f00 */
.L_x_140:
[----:B--2---:R2:W3:Y:S02]  /*7db0*/  SYNCS.PHASECHK.TRANS64.TRYWAIT P2, [R0+URZ+0x68], R11 ;  /* 0x0000680b000075a7 */ /* 0x0044e400080411ff */
[----:B---3--:R-:W-:Y:S05]  /*7dc0*/  @!P2 NANOSLEEP.SYNCS 0x989680 ;  /* 0x009896800000a95d */ /* 0x008fea0003900000 */
[----:B------:R-:W3:Y:S02]  /*7dd0*/  @!P2 SYNCS.PHASECHK.TRANS64 P2, [R0+URZ+0x68], R11 ;  /* 0x0000680b0000a5a7 */ /* 0x000ee400080410ff */
[----:B---3--:R-:W-:Y:S05]  /*7de0*/  @!P2 BRA `(.L_x_140) ;  /* 0xfffffffc00f0a947 */ /* 0x008fea000383ffff */
[----:B------:R-:W-:Y:S05]  /*7df0*/  BRA `(.L_x_77) ;  /* 0xffffffc400b87947 */ /* 0x000fea000383ffff */
.L_x_81:
[----:B--2---:R-:W-:Y:S07]  /*7e00*/  MOV R0, UR21 ;  /* 0x0000001500007c02 */ /* 0x004fee0008000f00 */
.L_x_141:
[----:B--2---:R2:W3:Y:S02]  /*7e10*/  SYNCS.PHASECHK.TRANS64.TRYWAIT P0, [R0+URZ+0x50], R9 ;  /* 0x00005009000075a7 */ /* 0x0044e400080011ff */
[----:B---3--:R-:W-:Y:S05]  /*7e20*/  @!P0 NANOSLEEP.SYNCS 0x989680 ;  /* 0x009896800000895d */ /* 0x008fea0003900000 */
[----:B------:R-:W3:Y:S02]  /*7e30*/  @!P0 SYNCS.PHASECHK.TRANS64 P0, [R0+URZ+0x50], R9 ;  /* 0x00005009000085a7 */ /* 0x000ee400080010ff */
[----:B---3--:R-:W-:Y:S05]  /*7e40*/  @!P0 BRA `(.L_x_141) ;  /* 0xfffffffc00f08947 */ /* 0x008fea000383ffff */
[----:B------:R-:W-:Y:S05]  /*7e50*/  BRA `(.L_x_142) ;  /* 0xffffffc800147947 */ /* 0x000fea000383ffff */
.L_x_82:
[----:B------:R-:W-:Y:S07]  /*7e60*/  MOV R0, UR21 ;  /* 0x0000001500007c02 */ /* 0x000fee0008000f00 */
.L_x_143:
[----:B--2---:R2:W3:Y:S02]  /*7e70*/  SYNCS.PHASECHK.TRANS64.TRYWAIT P0, [R0+URZ+0x58], R9 ;  /* 0x00005809000075a7 */ /* 0x0044e400080011ff */
[----:B---3--:R-:W-:Y:S05]  /*7e80*/  @!P0 NANOSLEEP.SYNCS 0x989680 ;  /* 0x009896800000895d */ /* 0x008fea0003900000 */
[----:B------:R-:W3:Y:S02]  /*7e90*/  @!P0 SYNCS.PHASECHK.TRANS64 P0, [R0+URZ+0x58], R9 ;  /* 0x00005809000085a7 */ /* 0x000ee400080010ff */
[----:B---3--:R-:W-:Y:S05]  /*7ea0*/  @!P0 BRA `(.L_x_143) ;  /* 0xfffffffc00f08947 */ /* 0x008fea000383ffff */
[----:B------:R-:W-:Y:S05]  /*7eb0*/  BRA `(.L_x_144) ;  /* 0xffffffc8004c7947 */ /* 0x000fea000383ffff */
.L_x_84:
[----:B------:R-:W-:-:S07]  /*7ec0*/  MOV R0, UR21 ;  /* 0x0000001500007c02 */ /* 0x000fce0008000f00 */
.L_x_145:
[----:B---3--:R3:W4:Y:S02]  /*7ed0*/  SYNCS.PHASECHK.TRANS64.TRYWAIT P0, [R0+URZ+0x50], R3 ;  /* 0x00005003000075a7 */ /* 0x00872400080011ff */
[----:B----4-:R-:W-:Y:S05]  /*7ee0*/  @!P0 NANOSLEEP.SYNCS 0x989680 ;  /* 0x009896800000895d */ /* 0x010fea0003900000 */
[----:B------:R-:W4:Y:S02]  /*7ef0*/  @!P0 SYNCS.PHASECHK.TRANS64 P0, [R0+URZ+0x50], R3 ;  /* 0x00005003000085a7 */ /* 0x000f2400080010ff */
[----:B----4-:R-:W-:Y:S05]  /*7f00*/  @!P0 BRA `(.L_x_145) ;  /* 0xfffffffc00f08947 */ /* 0x010fea000383ffff */
[----:B------:R-:W-:Y:S05]  /*7f10*/  BRA `(.L_x_146) ;  /* 0xffffffc800bc7947 */ /* 0x000fea000383ffff */
.L_x_86:
[----:B-1----:R1:W2:Y:S02]  /*7f20*/  SYNCS.PHASECHK.TRANS64.TRYWAIT P0, [R3+URZ+0x70], R0 ;  /* 0x00007000030075a7 */ /* 0x0022a400080011ff */
[----:B--2---:R-:W-:Y:S05]  /*7f30*/  @!P0 NANOSLEEP.SYNCS 0x989680 ;  /* 0x009896800000895d */ /* 0x004fea0003900000 */
[----:B------:R-:W2:Y:S02]  /*7f40*/  @!P0 SYNCS.PHASECHK.TRANS64 P0, [R3+URZ+0x70], R0 ;  /* 0x00007000030085a7 */ /* 0x000ea400080010ff */
[----:B--2---:R-:W-:Y:S05]  /*7f50*/  @!P0 BRA `(.L_x_86) ;  /* 0xfffffffc00f08947 */ /* 0x004fea000383ffff */
[----:B------:R-:W-:Y:S05]  /*7f60*/  BRA `(.L_x_147) ;  /* 0xffffffcc00847947 */ /* 0x000fea000383ffff */
.L_x_97:
[----:B--2---:R2:W1:Y:S02]  /*7f70*/  SYNCS.PHASECHK.TRANS64.TRYWAIT P1, [R2+URZ+0x40], R5 ;  /* 0x00004005020075a7 */ /* 0x00446400080211ff */
[----:B-1----:R-:W-:Y:S05]  /*7f80*/  @!P1 NANOSLEEP.SYNCS 0x989680 ;  /* 0x009896800000995d */ /* 0x002fea0003900000 */
[----:B------:R-:W1:Y:S02]  /*7f90*/  @!P1 SYNCS.PHASECHK.TRANS64 P1, [R2+URZ+0x40], R5 ;  /* 0x00004005020095a7 */ /* 0x000e6400080210ff */
[----:B-1----:R-:W-:Y:S05]  /*7fa0*/  @!P1 BRA `(.L_x_97) ;  /* 0xfffffffc00f09947 */ /* 0x002fea000383ffff */
[----:B------:R-:W-:Y:S05]  /*7fb0*/  BRA `(.L_x_96) ;  /* 0xffffffd800f87947 */ /* 0x000fea000383ffff */
.L_x_99:
[----:B--2---:R2:W4:Y:S02]  /*7fc0*/  SYNCS.PHASECHK.TRANS64.TRYWAIT P0, [R100+URZ+0x90], R3 ;  /* 0x00009003640075a7 */ /* 0x00452400080011ff */
[----:B----4-:R-:W-:Y:S05]  /*7fd0*/  @!P0 NANOSLEEP.SYNCS 0x989680 ;  /* 0x009896800000895d */ /* 0x010fea0003900000 */
[----:B------:R-:W4:Y:S02]  /*7fe0*/  @!P0 SYNCS.PHASECHK.TRANS64 P0, [R100+URZ+0x90], R3 ;  /* 0x00009003640085a7 */ /* 0x000f2400080010ff */
[----:B----4-:R-:W-:Y:S05]  /*7ff0*/  @!P0 BRA `(.L_x_99) ;  /* 0xfffffffc00f08947 */ /* 0x010fea000383ffff */
[----:B------:R-:W-:Y:S05]  /*8000*/  BRA `(.L_x_98) ;  /* 0xffffffdc00487947 */ /* 0x000fea000383ffff */
.L_x_107:
[----:B---3--:R3:W4:Y:S02]  /*8010*/  SYNCS.PHASECHK.TRANS64.TRYWAIT P0, [R109+URZ+0x40], R4 ;  /* 0x000040046d0075a7 */ /* 0x00872400080011ff */
[----:B----4-:R-:W-:Y:S05]  /*8020*/  @!P0 NANOSLEEP.SYNCS 0x989680 ;  /* 0x009896800000895d */ /* 0x010fea0003900000 */
[----:B------:R-:W4:Y:S02]  /*8030*/  @!P0 SYNCS.PHASECHK.TRANS64 P0, [R109+URZ+0x40], R4 ;  /* 0x000040046d0085a7 */ /* 0x000f2400080010ff */
[----:B----4-:R-:W-:Y:S05]  /*8040*/  @!P0 BRA `(.L_x_107) ;  /* 0xfffffffc00f08947 */ /* 0x010fea000383ffff */
[----:B------:R-:W-:Y:S05]  /*8050*/  BRA `(.L_x_106) ;  /* 0xffffffe8003c7947 */ /* 0x000fea000383ffff */
        .weak           $__internal_0_$__cuda_sm10x_tcgen05_guardrail_trap_col_being_dealloced_not_returned_by_alloc
        .type           $__internal_0_$__cuda_sm10x_tcgen05_guardrail_trap_col_being_dealloced_not_returned_by_alloc,@function
        .size           $__internal_0_$__cuda_sm10x_tcgen05_guardrail_trap_col_being_dealloced_not_returned_by_alloc,($__internal_1_$__cuda_sm10x_tcgen05_guardrail_trap_phase_invalid_during_alloc - $__internal_0_$__cuda_sm10x_tcgen05_guardrail_trap_col_being_dealloced_not_returned_by_alloc)
$__internal_0_$__cuda_sm10x_tcgen05_guardrail_trap_col_being_dealloced_not_returned_by_alloc:
[----:B------:R-:W-:Y:S05]  /*8060*/  BPT.TRAP 0x1 ;  /* 0x000000040000795c */ /* 0x000fea0000300000 */
[----:B------:R-:W-:-:S04]  /*8070*/  HFMA2 R3, -RZ, RZ, 0, 0 ;  /* 0x00000000ff037431 */ /* 0x000fc800000001ff */
[----:B------:R-:W-:Y:S05]  /*8080*/  RET.REL.NODEC R2 `(_ZN7cutlass13device_kernelINS_4gemm6kernel13GemmUniversalIN4cute5tupleIJiiiiEEENS1_10collective13CollectiveMmaINS1_35MainloopSm100TmaUmmaWarpSpecializedILi4ELi2ELi4ENS5_IJNS4_1CILi1EEENSA_ILi2EEESB_EEEEENS5_IJNSA_ILi64EEENSA_ILi128EEENSA_ILi32EEEEEENS_12float_e4m3_tENS5_IJlSB_lEEESJ_SK_NS4_8TiledMMAINS4_8MMA_AtomIJNS4_10MMA_TraitsINS4_19SM100_MMA_F8F6F4_SSEJSJ_SJ_fSF_SG_NS4_17integral_constantINS4_4UMMA5MajorELSR_0EEESS_NSP_INSQ_7ScaleInELST_0EEESU_EEEEEENS4_6LayoutINS5_IJSB_SB_SB_EEENS5_IJNSA_ILi0EEESZ_SZ_EEEEENS5_IJNS4_10UnderscoreES12_S12_EEEEENS4_23SM90_TMA_LOAD_MULTICASTENS4_14ComposedLayoutINS4_7SwizzleILi1ELi4ELi3EEENS4_18smem_ptr_flag_bitsILi8EEENSX_INS5_IJNSA_ILi8EEESH_EEENS5_IJSH_SB_EEEEEEEvNS4_8identityENS4_13SM90_TMA_LOADES1F_vS1G_EENS_8epilogue10collective18CollectiveEpilogueINS1J_23Sm100TmaWarpSpecializedILi2ELi2ELi32ELb0ELb0EEEJSI_NS5_IJNSX_ISF_SB_EES1O_EEESJ_SK_SJ_SK_NS1J_6fusion15FusionCallbacksIS1N_NS1Q_17LinearCombinationISJ_fSJ_fLNS_15FloatRoundStyleE2EEESI_S1P_JEEENS4_5SM1004TMEM4LOAD26SM100_TMEM_LOAD_16dp32b32xES1H_NS16_INS17_ILi2ELi4ELi3EEES1A_NSX_INS5_IJS1B_SF_EEENS5_IJSF_SB_EEEEEEENS4_39AutoVectorizingCopyWithAssumedAlignmentILi128EEENS4_14SM90_TMA_STOREES24_S26_S26_EEEvvEEEEvNT_6ParamsE) ;  /* 0xffffff7c02dc7950 */ /* 0x000fea0003c3ffff */
        .weak           $__internal_1_$__cuda_sm10x_tcgen05_guardrail_trap_phase_invalid_during_alloc
        .type           $__internal_1_$__cuda_sm10x_tcgen05_guardrail_trap_phase_invalid_during_alloc,@function
        .size           $__internal_1_$__cuda_sm10x_tcgen05_guardrail_trap_phase_invalid_during_alloc,($__internal_2_$__cuda_sm10x_tcgen05_guardrail_trap_unallocated_columns_being_dealloced - $__internal_1_$__cuda_sm10x_tcgen05_guardrail_trap_phase_invalid_during_alloc)
$__internal_1_$__cuda_sm10x_tcgen05_guardrail_trap_phase_invalid_during_alloc:
[----:B------:R-:W-:Y:S05]  /*8090*/  BPT.TRAP 0x1 ;  /* 0x000000040000795c */ /* 0x000fea0000300000 */
[----:B------:R-:W-:-:S04]  /*80a0*/  MOV R5, 0x0 ;  /* 0x0000000000057802 */ /* 0x000fc80000000f00 */
[----:B------:R-:W-:Y:S05]  /*80b0*/  RET.REL.NODEC R4 `(_ZN7cutlass13device_kernelINS_4gemm6kernel13GemmUniversalIN4cute5tupleIJiiiiEEENS1_10collective13CollectiveMmaINS1_35MainloopSm100TmaUmmaWarpSpecializedILi4ELi2ELi4ENS5_IJNS4_1CILi1EEENSA_ILi2EEESB_EEEEENS5_IJNSA_ILi64EEENSA_ILi128EEENSA_ILi32EEEEEENS_12float_e4m3_tENS5_IJlSB_lEEESJ_SK_NS4_8TiledMMAINS4_8MMA_AtomIJNS4_10MMA_TraitsINS4_19SM100_MMA_F8F6F4_SSEJSJ_SJ_fSF_SG_NS4_17integral_constantINS4_4UMMA5MajorELSR_0EEESS_NSP_INSQ_7ScaleInELST_0EEESU_EEEEEENS4_6LayoutINS5_IJSB_SB_SB_EEENS5_IJNSA_ILi0EEESZ_SZ_EEEEENS5_IJNS4_10UnderscoreES12_S12_EEEEENS4_23SM90_TMA_LOAD_MULTICASTENS4_14ComposedLayoutINS4_7SwizzleILi1ELi4ELi3EEENS4_18smem_ptr_flag_bitsILi8EEENSX_INS5_IJNSA_ILi8EEESH_EEENS5_IJSH_SB_EEEEEEEvNS4_8identityENS4_13SM90_TMA_LOADES1F_vS1G_EENS_8epilogue10collective18CollectiveEpilogueINS1J_23Sm100TmaWarpSpecializedILi2ELi2ELi32ELb0ELb0EEEJSI_NS5_IJNSX_ISF_SB_EES1O_EEESJ_SK_SJ_SK_NS1J_6fusion15FusionCallbacksIS1N_NS1Q_17LinearCombinationISJ_fSJ_fLNS_15FloatRoundStyleE2EEESI_S1P_JEEENS4_5SM1004TMEM4LOAD26SM100_TMEM_LOAD_16dp32b32xES1H_NS16_INS17_ILi2ELi4ELi3EEES1A_NSX_INS5_IJS1B_SF_EEENS5_IJSF_SB_EEEEEEENS4_39AutoVectorizingCopyWithAssumedAlignmentILi128EEENS4_14SM90_TMA_STOREES24_S26_S26_EEEvvEEEEvNT_6ParamsE) ;  /* 0xffffff7c04d07950 */ /* 0x000fea0003c3ffff */
        .weak           $__internal_2_$__cuda_sm10x_tcgen05_guardrail_trap_unallocated_columns_being_dealloced
        .type           $__internal_2_$__cuda_sm10x_tcgen05_guardrail_trap_unallocated_columns_being_dealloced,@function
        .size           $__internal_2_$__cuda_sm10x_tcgen05_guardrail_trap_unallocated_columns_being_dealloced,(.L_x_149 - $__internal_2_$__cuda_sm10x_tcgen05_guardrail_trap_unallocated_columns_being_dealloced)
$__internal_2_$__cuda_sm10x_tcgen05_guardrail_trap_unallocated_columns_being_dealloced:
[----:B------:R-:W-:Y:S05]  /*80c0*/  BPT.TRAP 0x1 ;  /* 0x000000040000795c */ /* 0x000fea0000300000 */
[----:B------:R-:W-:-:S04]  /*80d0*/  HFMA2 R3, -RZ, RZ, 0, 0 ;  /* 0x00000000ff037431 */ /* 0x000fc800000001ff */
[----:B------:R-:W-:Y:S05]  /*80e0*/  RET.REL.NODEC R2 `(_ZN7cutlass13device_kernelINS_4gemm6kernel13GemmUniversalIN4cute5tupleIJiiiiEEENS1_10collective13CollectiveMmaINS1_35MainloopSm100TmaUmmaWarpSpecializedILi4ELi2ELi4ENS5_IJNS4_1CILi1EEENSA_ILi2EEESB_EEEEENS5_IJNSA_ILi64EEENSA_ILi128EEENSA_ILi32EEEEEENS_12float_e4m3_tENS5_IJlSB_lEEESJ_SK_NS4_8TiledMMAINS4_8MMA_AtomIJNS4_10MMA_TraitsINS4_19SM100_MMA_F8F6F4_SSEJSJ_SJ_fSF_SG_NS4_17integral_constantINS4_4UMMA5MajorELSR_0EEESS_NSP_INSQ_7ScaleInELST_0EEESU_EEEEEENS4_6LayoutINS5_IJSB_SB_SB_EEENS5_IJNSA_ILi0EEESZ_SZ_EEEEENS5_IJNS4_10UnderscoreES12_S12_EEEEENS4_23SM90_TMA_LOAD_MULTICASTENS4_14ComposedLayoutINS4_7SwizzleILi1ELi4ELi3EEENS4_18smem_ptr_flag_bitsILi8EEENSX_INS5_IJNSA_ILi8EEESH_EEENS5_IJSH_SB_EEEEEEEvNS4_8identityENS4_13SM90_TMA_LOADES1F_vS1G_EENS_8epilogue10collective18CollectiveEpilogueINS1J_23Sm100TmaWarpSpecializedILi2ELi2ELi32ELb0ELb0EEEJSI_NS5_IJNSX_ISF_SB_EES1O_EEESJ_SK_SJ_SK_NS1J_6fusion15FusionCallbacksIS1N_NS1Q_17LinearCombinationISJ_fSJ_fLNS_15FloatRoundStyleE2EEESI_S1P_JEEENS4_5SM1004TMEM4LOAD26SM100_TMEM_LOAD_16dp32b32xES1H_NS16_INS17_ILi2ELi4ELi3EEES1A_NSX_INS5_IJS1B_SF_EEENS5_IJSF_SB_EEEEEEENS4_39AutoVectorizingCopyWithAssumedAlignmentILi128EEENS4_14SM90_TMA_STOREES24_S26_S26_EEEvvEEEEvNT_6ParamsE) ;  /* 0xffffff7c02c47950 */ /* 0x000fea0003c3ffff */
.L_x_148:
[----:B------:R-:W-:-:S00]  /*80f0*/  BRA `(.L_x_148) ;  /* 0xfffffffc00fc7947 */ /* 0x000fc0000383ffff */
[----:B------:R-:W-:-:S00]  /*8100*/  NOP ;  /* 0x0000000000007918 */ /* 0x000fc00000000000 */
[----:B------:R-:W-:-:S00]  /*8110*/  NOP ;  /* 0x0000000000007918 */ /* 0x000fc00000000000 */
[----:B------:R-:W-:-:S00]  /*8120*/  NOP ;  /* 0x0000000000007918 */ /* 0x000fc00000000000 */
[----:B------:R-:W-:-:S00]  /*8130*/  NOP ;  /* 0x0000000000007918 */ /* 0x000fc00000000000 */
[----:B------:R-:W-:-:S00]  /*8140*/  NOP ;  /* 0x0000000000007918 */ /* 0x000fc00000000000 */
[----:B------:R-:W-:-:S00]  /*8150*/  NOP ;  /* 0x0000000000007918 */ /* 0x000fc00000000000 */
[----:B------:R-:W-:-:S00]  /*8160*/  NOP ;  /* 0x0000000000007918 */ /* 0x000fc00000000000 */
[----:B------:R-:W-:-:S00]  /*8170*/  NOP ;  /* 0x0000000000007918 */ /* 0x000fc00000000000 */
.L_x_149:


//--------------------- .nv.global.init           --------------------------
	.section	.nv.global.init,"aw",@progbits
.nv.global.init:
	.type		$str$27,@object
	.size		$str$27,($str$28 - $str$27)
$str$27:
        /*0000*/ 	.byte	0x28, 0x61, 0x64, 0x64, 0x72, 0x65, 0x73, 0x73, 0x20, 0x26, 0x20, 0x6d, 0x61, 0x73, 0x6b, 0x29
        /*0010*/ 	.byte	0x20, 0x3d, 0x3d, 0x20, 0x30, 0x00
	.type		$str$28,@object
	.size		$str$28,($str$26 - $str$28)
$str$28:
        /*0016*/ 	.byte	0x2f, 0x74, 0x6d, 0x70, 0x2f, 0x63, 0x75, 0x74, 0x6c, 0x61, 0x73, 0x73, 0x5f, 0x73, 0x77, 0x65
        /*0026*/ 	.byte	0x65, 0x70, 0x5f, 0x73, 0x72, 0x63, 0x2f, 0x69, 0x6e, 0x63, 0x6c, 0x75, 0x64, 0x65, 0x2f, 0x63
        /*0036*/ 	.byte	0x75, 0x74, 0x65, 0x2f, 0x70, 0x6f, 0x69, 0x6e, 0x74, 0x65, 0x72, 0x5f, 0x66, 0x6c, 0x61, 0x67
        /*0046*/ 	.byte	0x67, 0x65, 0x64, 0x2e, 0x68, 0x70, 0x70, 0x00
	.type		$str$26,@object
	.size		$str$26,($str$25 - $str$26)
$str$26:
        /*004e*/ 	.byte	0x2f, 0x74, 0x6d, 0x70, 0x2f, 0x63, 0x75, 0x74, 0x6c, 0x61, 0x73, 0x73, 0x5f, 0x73, 0x77, 0x65
        /*005e*/ 	.byte	0x65, 0x70, 0x5f, 0x73, 0x72, 0x63, 0x2f, 0x69, 0x6e, 0x63, 0x6c, 0x75, 0x64, 0x65, 0x2f, 0x63
        /*006e*/ 	.byte	0x75, 0x74, 0x65, 0x2f, 0x61, 0x74, 0x6f, 0x6d, 0x2f, 0x63, 0x6f, 0x70, 0x79, 0x5f, 0x74, 0x72
        /*007e*/ 	.byte	0x61, 0x69, 0x74, 0x73, 0x5f, 0x73, 0x6d, 0x31, 0x30, 0x30, 0x2e, 0x68, 0x70, 0x70, 0x00
	.type		$str$25,@object
	.size		$str$25,(__unnamed_1 - $str$25)
$str$25:
        /*008d*/ 	.byte	0x28, 0x28, 0x75, 0x69, 0x6e, 0x74, 0x33, 0x32, 0x5f, 0x74, 0x28, 0x74, 0x68, 0x72, 0x65, 0x61
        /*009d*/ 	.byte	0x64, 0x49, 0x64, 0x78, 0x2e, 0x78, 0x29, 0x20, 0x2f, 0x20, 0x33, 0x32, 0x29, 0x20, 0x25, 0x20
        /*00ad*/ 	.byte	0x34, 0x29, 0x20, 0x3d, 0x3d, 0x20, 0x28, 0x28, 0x28, 0x74, 0x6d, 0x65, 0x6d, 0x5f, 0x61, 0x64
        /*00bd*/ 	.byte	0x64, 0x72, 0x20, 0x3e, 0x3e, 0x20, 0x31, 0x36, 0x29, 0x20, 0x2f, 0x20, 0x33, 0x32, 0x29, 0x20
        /*00cd*/ 	.byte	0x25, 0x20, 0x34, 0x29, 0x00
	.type		__unnamed_1,@object
	.size		__unnamed_1,(__unnamed_2 - __unnamed_1)
__unnamed_1:
        /*00d2*/ 	.byte	0x61, 0x75, 0x74, 0x6f, 0x20, 0x63, 0x75, 0x74, 0x65, 0x3a, 0x3a, 0x61, 0x73, 0x5f, 0x70, 0x6f
        /* <DEDUP_REMOVED lines=24> */
        /*0262*/ 	.byte	0x3c, 0x34, 0x30, 0x39, 0x36, 0x3e, 0x3e, 0x3e, 0x3e, 0x5d, 0x00
	.type		__unnamed_2,@object
	.size		__unnamed_2,(.L_2 - __unnamed_2)
__unnamed_2:
        /* <DEDUP_REMOVED lines=40> */
        /*04ed*/ 	.byte	0x74, 0x65, 0x3a, 0x3a, 0x43, 0x3c, 0x30, 0x3e, 0x3e, 0x3e, 0x3e, 0x5d, 0x00
.L_2:


//--------------------- .nv.shared._ZN7cutlass13device_kernelINS_4gemm6kernel13GemmUniversalIN4cute5tupleIJiiiiEEENS1_10collective13CollectiveMmaINS1_35MainloopSm100TmaUmmaWarpSpecializedILi4ELi2ELi4ENS5_IJNS4_1CILi1EEENSA_ILi2EEESB_EEEEENS5_IJNSA_ILi64EEENSA_ILi128EEENSA_ILi32EEEEEENS_12float_e4m3_tENS5_IJlSB_lEEESJ_SK_NS4_8TiledMMAINS4_8MMA_AtomIJNS4_10MMA_TraitsINS4_19SM100_MMA_F8F6F4_SSEJSJ_SJ_fSF_SG_NS4_17integral_constantINS4_4UMMA5MajorELSR_0EEESS_NSP_INSQ_7ScaleInELST_0EEESU_EEEEEENS4_6LayoutINS5_IJSB_SB_SB_EEENS5_IJNSA_ILi0EEESZ_SZ_EEEEENS5_IJNS4_10UnderscoreES12_S12_EEEEENS4_23SM90_TMA_LOAD_MULTICASTENS4_14ComposedLayoutINS4_7SwizzleILi1ELi4ELi3EEENS4_18smem_ptr_flag_bitsILi8EEENSX_INS5_IJNSA_ILi8EEESH_EEENS5_IJSH_SB_EEEEEEEvNS4_8identityENS4_13SM90_TMA_LOADES1F_vS1G_EENS_8epilogue10collective18CollectiveEpilogueINS1J_23Sm100TmaWarpSpecializedILi2ELi2ELi32ELb0ELb0EEEJSI_NS5_IJNSX_ISF_SB_EES1O_EEESJ_SK_SJ_SK_NS1J_6fusion15FusionCallbacksIS1N_NS1Q_17LinearCombinationISJ_fSJ_fLNS_15FloatRoundStyleE2EEESI_S1P_JEEENS4_5SM1004TMEM4LOAD26SM100_TMEM_LOAD_16dp32b32xES1H_NS16_INS17_ILi2ELi4ELi3EEES1A_NSX_INS5_IJS1B_SF_EEENS5_IJSF_SB_EEEEEEENS4_39AutoVectorizingCopyWithAssumedAlignmentILi128EEENS4_14SM90_TMA_STOREES24_S26_S26_EEEvvEEEEvNT_6ParamsE --------------------------
	.section	.nv.shared._ZN7cutlass13device_kernelINS_4gemm6kernel13GemmUniversalIN4cute5tupleIJiiiiEEENS1_10collective13CollectiveMmaINS1_35MainloopSm100TmaUmmaWarpSpecializedILi4ELi2ELi4ENS5_IJNS4_1CILi1EEENSA_ILi2EEESB_EEEEENS5_IJNSA_ILi64EEENSA_ILi128EEENSA_ILi32EEEEEENS_12float_e4m3_tENS5_IJlSB_lEEESJ_SK_NS4_8TiledMMAINS4_8MMA_AtomIJNS4_10MMA_TraitsINS4_19SM100_MMA_F8F6F4_SSEJSJ_SJ_fSF_SG_NS4_17integral_constantINS4_4UMMA5MajorELSR_0EEESS_NSP_INSQ_7ScaleInELST_0EEESU_EEEEEENS4_6LayoutINS5_IJSB_SB_SB_EEENS5_IJNSA_ILi0EEESZ_SZ_EEEEENS5_IJNS4_10UnderscoreES12_S12_EEEEENS4_23SM90_TMA_LOAD_MULTICASTENS4_14ComposedLayoutINS4_7SwizzleILi1ELi4ELi3EEENS4_18smem_ptr_flag_bitsILi8EEENSX_INS5_IJNSA_ILi8EEESH_EEENS5_IJSH_SB_EEEEEEEvNS4_8identityENS4_13SM90_TMA_LOADES1F_vS1G_EENS_8epilogue10collective18CollectiveEpilogueINS1J_23Sm100TmaWarpSpecializedILi2ELi2ELi32ELb0ELb0EEEJSI_NS5_IJNSX_ISF_SB_EES1O_EEESJ_SK_SJ_SK_NS1J_6fusion15FusionCallbacksIS1N_NS1Q_17LinearCombinationISJ_fSJ_fLNS_15FloatRoundStyleE2EEESI_S1P_JEEENS4_5SM1004TMEM4LOAD26SM100_TMEM_LOAD_16dp32b32xES1H_NS16_INS17_ILi2ELi4ELi3EEES1A_NSX_INS5_IJS1B_SF_EEENS5_IJSF_SB_EEEEEEENS4_39AutoVectorizingCopyWithAssumedAlignmentILi128EEENS4_14SM90_TMA_STOREES24_S26_S26_EEEvvEEEEvNT_6ParamsE,"aw",@nobits
	.sectionflags	@""
	.align	16
	.zero		1024


//--------------------- .nv.shared.reserved.0     --------------------------
	.section	.nv.shared.reserved.0,"aw",@nobits
	.weak		__nv_reservedSMEM_offset_0_alias
	.size		__nv_reservedSMEM_offset_0_alias, 0, 64
	.other		__nv_reservedSMEM_offset_0_alias,@"STO_CUDA_RESERVED_SHARED STV_DEFAULT"
__nv_reservedSMEM_offset_0_alias:
	.zero		0
.nv.shared.reserved.0:
	.zero		64
	.weak		__nv_reservedSMEM_tcgen05_partition
	.type		__nv_reservedSMEM_tcgen05_partition,@object
	.size		__nv_reservedSMEM_tcgen05_partition,(.L_0 - __nv_reservedSMEM_tcgen05_partition)
__nv_reservedSMEM_tcgen05_partition:
	.zero		32
.L_0:


//--------------------- .nv.global                --------------------------
	.section	.nv.global,"aw",@nobits
.nv.global:
	.type		_ZN39_INTERNAL_f88e1c95_4_k_cu_069d6908_77764cute1_E,@object
	.size		_ZN39_INTERNAL_f88e1c95_4_k_cu_069d6908_77764cute1_E,(_ZN39_INTERNAL_f88e1c95_4_k_cu_069d6908_77764cuda3std3__45__cpo6cbeginE - _ZN39_INTERNAL_f88e1c95_4_k_cu_069d6908_77764cute1_E)
_ZN39_INTERNAL_f88e1c95_4_k_cu_069d6908_77764cute1_E:
	.zero		1
	.type		_ZN39_INTERNAL_f88e1c95_4_k_cu_069d6908_77764cuda3std3__45__cpo6cbeginE,@object
	.size		_ZN39_INTERNAL_f88e1c95_4_k_cu_069d6908_77764cuda3std3__45__cpo6cbeginE,(_ZN39_INTERNAL_f88e1c95_4_k_cu_069d6908_77764cuda3std3__48in_placeE - _ZN39_INTERNAL_f88e1c95_4_k_cu_069d6908_77764cuda3std3__45__cpo6cbeginE)
_ZN39_INTERNAL_f88e1c95_4_k_cu_069d6908_77764cuda3std3__45__cpo6cbeginE:
	.zero		1
	.type		_ZN39_INTERNAL_f88e1c95_4_k_cu_069d6908_77764cuda3std3__48in_placeE,@object
	.size		_ZN39_INTERNAL_f88e1c95_4_k_cu_069d6908_77764cuda3std3__48in_placeE,(_ZN39_INTERNAL_f88e1c95_4_k_cu_069d6908_77764cuda3std6ranges3__45__cpo9iter_moveE - _ZN39_INTERNAL_f88e1c95_4_k_cu_069d6908_77764cuda3std3__48in_placeE)
_ZN39_INTERNAL_f88e1c95_4_k_cu_069d6908_77764cuda3std3__48in_placeE:
	.zero		1
	.type		_ZN39_INTERNAL_f88e1c95_4_k_cu_069d6908_77764cuda3std6ranges3__45__cpo9iter_moveE,@object
	.size		_ZN39_INTERNAL_f88e1c95_4_k_cu_069d6908_77764cuda3std6ranges3__45__cpo9iter_moveE,(_ZN39_INTERNAL_f88e1c95_4_k_cu_069d6908_77764cuda3std3__45__cpo5beginE - _ZN39_INTERNAL_f88e1c95_4_k_cu_069d6908_77764cuda3std6ranges3__45__cpo9iter_moveE)
_ZN39_INTERNAL_f88e1c95_4_k_cu_069d6908_77764cuda3std6ranges3__45__cpo9iter_moveE:
	.zero		1
	.type		_ZN39_INTERNAL_f88e1c95_4_k_cu_069d6908_77764cuda3std3__45__cpo5beginE,@object
	.size		_ZN39_INTERNAL_f88e1c95_4_k_cu_069d6908_77764cuda3std3__45__cpo5beginE,(_ZN39_INTERNAL_f88e1c95_4_k_cu_069d6908_77764cuda3std3__441_GLOBAL__N__f88e1c95_4_k_cu_069d6908_77766ignoreE - _ZN39_INTERNAL_f88e1c95_4_k_cu_069d6908_77764cuda3std3__45__cpo5beginE)
_ZN39_INTERNAL_f88e1c95_4_k_cu_069d6908_77764cuda3std3__45__cpo5beginE:
	.zero		1
	.type		_ZN39_INTERNAL_f88e1c95_4_k_cu_069d6908_77764cuda3std3__441_GLOBAL__N__f88e1c95_4_k_cu_069d6908_77766ignoreE,@object
	.size		_ZN39_INTERNAL_f88e1c95_4_k_cu_069d6908_77764cuda3std3__441_GLOBAL__N__f88e1c95_4_k_cu_069d6908_77766ignoreE,(_ZN39_INTERNAL_f88e1c95_4_k_cu_069d6908_77764cute7productE - _ZN39_INTERNAL_f88e1c95_4_k_cu_069d6908_77764cuda3std3__441_GLOBAL__N__f88e1c95_4_k_cu_069d6908_77766ignoreE)
_ZN39_INTERNAL_f88e1c95_4_k_cu_069d6908_77764cuda3std3__441_GLOBAL__N__f88e1c95_4_k_cu_069d6908_77766ignoreE:
	.zero		1
	.type		_ZN39_INTERNAL_f88e1c95_4_k_cu_069d6908_77764cute7productE,@object
	.size		_ZN39_INTERNAL_f88e1c95_4_k_cu_069d6908_77764cute7productE,(_ZN39_INTERNAL_f88e1c95_4_k_cu_069d6908_77764cuda3std3__45__cpo3endE - _ZN39_INTERNAL_f88e1c95_4_k_cu_069d6908_77764cute7productE)
_ZN39_INTERNAL_f88e1c95_4_k_cu_069d6908_77764cute7productE:
	.zero		1
	.type		_ZN39_INTERNAL_f88e1c95_4_k_cu_069d6908_77764cuda3std3__45__cpo3endE,@object
	.size		_ZN39_INTERNAL_f88e1c95_4_k_cu_069d6908_77764cuda3std3__45__cpo3endE,(_ZN39_INTERNAL_f88e1c95_4_k_cu_069d6908_77764cuda3std3__419piecewise_constructE - _ZN39_INTERNAL_f88e1c95_4_k_cu_069d6908_77764cuda3std3__45__cpo3endE)
_ZN39_INTERNAL_f88e1c95_4_k_cu_069d6908_77764cuda3std3__45__cpo3endE:
	.zero		1
	.type		_ZN39_INTERNAL_f88e1c95_4_k_cu_069d6908_77764cuda3std3__419piecewise_constructE,@object
	.size		_ZN39_INTERNAL_f88e1c95_4_k_cu_069d6908_77764cuda3std3__419piecewise_constructE,(_ZN39_INTERNAL_f88e1c95_4_k_cu_069d6908_77764cuda3std3__45__cpo4cendE - _ZN39_INTERNAL_f88e1c95_4_k_cu_069d6908_77764cuda3std3__419piecewise_constructE)
_ZN39_INTERNAL_f88e1c95_4_k_cu_069d6908_77764cuda3std3__419piecewise_constructE:
	.zero		1
	.type		_ZN39_INTERNAL_f88e1c95_4_k_cu_069d6908_77764cuda3std3__45__cpo4cendE,@object
	.size		_ZN39_INTERNAL_f88e1c95_4_k_cu_069d6908_77764cuda3std3__45__cpo4cendE,(_ZN39_INTERNAL_f88e1c95_4_k_cu_069d6908_77764cuda3std6ranges3__45__cpo4swapE - _ZN39_INTERNAL_f88e1c95_4_k_cu_069d6908_77764cuda3std3__45__cpo4cendE)
_ZN39_INTERNAL_f88e1c95_4_k_cu_069d6908_77764cuda3std3__45__cpo4cendE:
	.zero		1
	.type		_ZN39_INTERNAL_f88e1c95_4_k_cu_069d6908_77764cuda3std6ranges3__45__cpo4swapE,@object
	.size		_ZN39_INTERNAL_f88e1c95_4_k_cu_069d6908_77764cuda3std6ranges3__45__cpo4swapE,(.L_10 - _ZN39_INTERNAL_f88e1c95_4_k_cu_069d6908_77764cuda3std6ranges3__45__cpo4swapE)
_ZN39_INTERNAL_f88e1c95_4_k_cu_069d6908_77764cuda3std6ranges3__45__cpo4swapE:
	.zero		1
.L_10:


//--------------------- .nv.constant0._ZN7cutlass13device_kernelINS_4gemm6kernel13GemmUniversalIN4cute5tupleIJiiiiEEENS1_10collective13CollectiveMmaINS1_35MainloopSm100TmaUmmaWarpSpecializedILi4ELi2ELi4ENS5_IJNS4_1CILi1EEENSA_ILi2EEESB_EEEEENS5_IJNSA_ILi64EEENSA_ILi128EEENSA_ILi32EEEEEENS_12float_e4m3_tENS5_IJlSB_lEEESJ_SK_NS4_8TiledMMAINS4_8MMA_AtomIJNS4_10MMA_TraitsINS4_19SM100_MMA_F8F6F4_SSEJSJ_SJ_fSF_SG_NS4_17integral_constantINS4_4UMMA5MajorELSR_0EEESS_NSP_INSQ_7ScaleInELST_0EEESU_EEEEEENS4_6LayoutINS5_IJSB_SB_SB_EEENS5_IJNSA_ILi0EEESZ_SZ_EEEEENS5_IJNS4_10UnderscoreES12_S12_EEEEENS4_23SM90_TMA_LOAD_MULTICASTENS4_14ComposedLayoutINS4_7SwizzleILi1ELi4ELi3EEENS4_18smem_ptr_flag_bitsILi8EEENSX_INS5_IJNSA_ILi8EEESH_EEENS5_IJSH_SB_EEEEEEEvNS4_8identityENS4_13SM90_TMA_LOADES1F_vS1G_EENS_8epilogue10collective18CollectiveEpilogueINS1J_23Sm100TmaWarpSpecializedILi2ELi2ELi32ELb0ELb0EEEJSI_NS5_IJNSX_ISF_SB_EES1O_EEESJ_SK_SJ_SK_NS1J_6fusion15FusionCallbacksIS1N_NS1Q_17LinearCombinationISJ_fSJ_fLNS_15FloatRoundStyleE2EEESI_S1P_JEEENS4_5SM1004TMEM4LOAD26SM100_TMEM_LOAD_16dp32b32xES1H_NS16_INS17_ILi2ELi4ELi3EEES1A_NSX_INS5_IJS1B_SF_EEENS5_IJSF_SB_EEEEEEENS4_39AutoVectorizingCopyWithAssumedAlignmentILi128EEENS4_14SM90_TMA_STOREES24_S26_S26_EEEvvEEEEvNT_6ParamsE --------------------------
	.section	.nv.constant0._ZN7cutlass13device_kernelINS_4gemm6kernel13GemmUniversalIN4cute5tupleIJiiiiEEENS1_10collective13CollectiveMmaINS1_35MainloopSm100TmaUmmaWarpSpecializedILi4ELi2ELi4ENS5_IJNS4_1CILi1EEENSA_ILi2EEESB_EEEEENS5_IJNSA_ILi64EEENSA_ILi128EEENSA_ILi32EEEEEENS_12float_e4m3_tENS5_IJlSB_lEEESJ_SK_NS4_8TiledMMAINS4_8MMA_AtomIJNS4_10MMA_TraitsINS4_19SM100_MMA_F8F6F4_SSEJSJ_SJ_fSF_SG_NS4_17integral_constantINS4_4UMMA5MajorELSR_0EEESS_NSP_INSQ_7ScaleInELST_0EEESU_EEEEEENS4_6LayoutINS5_IJSB_SB_SB_EEENS5_IJNSA_ILi0EEESZ_SZ_EEEEENS5_IJNS4_10UnderscoreES12_S12_EEEEENS4_23SM90_TMA_LOAD_MULTICASTENS4_14ComposedLayoutINS4_7SwizzleILi1ELi4ELi3EEENS4_18smem_ptr_flag_bitsILi8EEENSX_INS5_IJNSA_ILi8EEESH_EEENS5_IJSH_SB_EEEEEEEvNS4_8identityENS4_13SM90_TMA_LOADES1F_vS1G_EENS_8epilogue10collective18CollectiveEpilogueINS1J_23Sm100TmaWarpSpecializedILi2ELi2ELi32ELb0ELb0EEEJSI_NS5_IJNSX_ISF_SB_EES1O_EEESJ_SK_SJ_SK_NS1J_6fusion15FusionCallbacksIS1N_NS1Q_17LinearCombinationISJ_fSJ_fLNS_15FloatRoundStyleE2EEESI_S1P_JEEENS4_5SM1004TMEM4LOAD26SM100_TMEM_LOAD_16dp32b32xES1H_NS16_INS17_ILi2ELi4ELi3EEES1A_NSX_INS5_IJS1B_SF_EEENS5_IJSF_SB_EEEEEEENS4_39AutoVectorizingCopyWithAssumedAlignmentILi128EEENS4_14SM90_TMA_STOREES24_S26_S26_EEEvvEEEEvNT_6ParamsE,"a",@progbits
	.sectionflags	@""
	.align	4
.nv.constant0._ZN7cutlass13device_kernelINS_4gemm6kernel13GemmUniversalIN4cute5tupleIJiiiiEEENS1_10collective13CollectiveMmaINS1_35MainloopSm100TmaUmmaWarpSpecializedILi4ELi2ELi4ENS5_IJNS4_1CILi1EEENSA_ILi2EEESB_EEEEENS5_IJNSA_ILi64EEENSA_ILi128EEENSA_ILi32EEEEEENS_12float_e4m3_tENS5_IJlSB_lEEESJ_SK_NS4_8TiledMMAINS4_8MMA_AtomIJNS4_10MMA_TraitsINS4_19SM100_MMA_F8F6F4_SSEJSJ_SJ_fSF_SG_NS4_17integral_constantINS4_4UMMA5MajorELSR_0EEESS_NSP_INSQ_7ScaleInELST_0EEESU_EEEEEENS4_6LayoutINS5_IJSB_SB_SB_EEENS5_IJNSA_ILi0EEESZ_SZ_EEEEENS5_IJNS4_10UnderscoreES12_S12_EEEEENS4_23SM90_TMA_LOAD_MULTICASTENS4_14ComposedLayoutINS4_7SwizzleILi1ELi4ELi3EEENS4_18smem_ptr_flag_bitsILi8EEENSX_INS5_IJNSA_ILi8EEESH_EEENS5_IJSH_SB_EEEEEEEvNS4_8identityENS4_13SM90_TMA_LOADES1F_vS1G_EENS_8epilogue10collective18CollectiveEpilogueINS1J_23Sm100TmaWarpSpecializedILi2ELi2ELi32ELb0ELb0EEEJSI_NS5_IJNSX_ISF_SB_EES1O_EEESJ_SK_SJ_SK_NS1J_6fusion15FusionCallbacksIS1N_NS1Q_17LinearCombinationISJ_fSJ_fLNS_15FloatRoundStyleE2EEESI_S1P_JEEENS4_5SM1004TMEM4LOAD26SM100_TMEM_LOAD_16dp32b32xES1H_NS16_INS17_ILi2ELi4ELi3EEES1A_NSX_INS5_IJS1B_SF_EEENS5_IJSF_SB_EEEEEEENS4_39AutoVectorizingCopyWithAssumedAlignmentILi128EEENS4_14SM90_TMA_STOREES24_S26_S26_EEEvvEEEEvNT_6ParamsE:
	.zero		2944


//--------------------- SYMBOLS --------------------------

	.type		.nv.reservedSmem.offset0,@object
	.size		.nv.reservedSmem.offset0,0x4
	.type		.nv.reservedSmem.cap,@object
	.size		.nv.reservedSmem.cap,0x4
	.type		__assertfail,@function
